//
// Generated by NVIDIA NVVM Compiler
//
// Compiler Build ID: CL-36424714
// Cuda compilation tools, release 13.0, V13.0.88
// Based on NVVM 20.0.0
//

.version 9.0
.target sm_100
.address_size 64

	// .globl	backproject_kernel

.visible .entry backproject_kernel(
	.param .u64 .ptr .align 1 backproject_kernel_param_0,
	.param .u64 .ptr .align 1 backproject_kernel_param_1,
	.param .u64 .ptr .align 1 backproject_kernel_param_2,
	.param .u64 .ptr .align 1 backproject_kernel_param_3,
	.param .u64 .ptr .align 1 backproject_kernel_param_4,
	.param .u64 .ptr .align 1 backproject_kernel_param_5,
	.param .u64 .ptr .align 1 backproject_kernel_param_6,
	.param .u64 .ptr .align 1 backproject_kernel_param_7,
	.param .u32 backproject_kernel_param_8,
	.param .u32 backproject_kernel_param_9,
	.param .u32 backproject_kernel_param_10,
	.param .u32 backproject_kernel_param_11,
	.param .f32 backproject_kernel_param_12,
	.param .f32 backproject_kernel_param_13,
	.param .u32 backproject_kernel_param_14,
	.param .u32 backproject_kernel_param_15,
	.param .u32 backproject_kernel_param_16,
	.param .u32 backproject_kernel_param_17,
	.param .u32 backproject_kernel_param_18
)
{
	.reg .pred 	%p<43>;
	.reg .b32 	%r<177>;
	.reg .b32 	%f<118>;
	.reg .b64 	%rd<92>;

	ld.param.u64 	%rd9, [backproject_kernel_param_0];
	ld.param.u64 	%rd10, [backproject_kernel_param_1];
	ld.param.u64 	%rd6, [backproject_kernel_param_5];
	ld.param.u64 	%rd7, [backproject_kernel_param_6];
	ld.param.u32 	%r77, [backproject_kernel_param_8];
	ld.param.u32 	%r86, [backproject_kernel_param_9];
	ld.param.u32 	%r79, [backproject_kernel_param_10];
	ld.param.u32 	%r80, [backproject_kernel_param_11];
	ld.param.f32 	%f22, [backproject_kernel_param_12];
	ld.param.f32 	%f23, [backproject_kernel_param_13];
	ld.param.u32 	%r81, [backproject_kernel_param_14];
	ld.param.u32 	%r83, [backproject_kernel_param_16];
	ld.param.u32 	%r84, [backproject_kernel_param_17];
	ld.param.u32 	%r85, [backproject_kernel_param_18];
	cvta.to.global.u64 	%rd1, %rd10;
	cvta.to.global.u64 	%rd2, %rd9;
	mov.u32 	%r87, %ctaid.x;
	mov.u32 	%r88, %ntid.x;
	mul.lo.s32 	%r1, %r87, %r88;
	mov.u32 	%r2, %tid.x;
	add.s32 	%r3, %r1, %r2;
	mov.u32 	%r89, %ctaid.y;
	mov.u32 	%r90, %ntid.y;
	mov.u32 	%r91, %tid.y;
	mad.lo.s32 	%r92, %r89, %r90, %r91;
	mov.u32 	%r93, %ctaid.z;
	mov.u32 	%r94, %ntid.z;
	mov.u32 	%r95, %tid.z;
	mad.lo.s32 	%r5, %r93, %r94, %r95;
	setp.ge.s32 	%p1, %r3, %r80;
	setp.ge.s32 	%p2, %r92, %r86;
	or.pred  	%p3, %p1, %p2;
	setp.ge.s32 	%p4, %r5, %r79;
	or.pred  	%p5, %p4, %p3;
	@%p5 bra 	$L__BB0_53;
	ld.param.u64 	%rd91, [backproject_kernel_param_7];
	ld.param.u64 	%rd90, [backproject_kernel_param_4];
	ld.param.u64 	%rd89, [backproject_kernel_param_3];
	ld.param.u64 	%rd88, [backproject_kernel_param_2];
	cvta.to.global.u64 	%rd11, %rd90;
	cvta.to.global.u64 	%rd12, %rd89;
	cvta.to.global.u64 	%rd13, %rd88;
	cvta.to.global.u64 	%rd14, %rd91;
	mul.lo.s32 	%r96, %r3, 3;
	mul.wide.s32 	%rd15, %r96, 4;
	add.s64 	%rd16, %rd11, %rd15;
	ld.global.nc.f32 	%f1, [%rd16];
	ld.global.nc.f32 	%f2, [%rd16+4];
	ld.global.nc.f32 	%f3, [%rd16+8];
	mul.lo.s32 	%r97, %r5, 3;
	mul.wide.u32 	%rd17, %r97, 4;
	add.s64 	%rd18, %rd12, %rd17;
	ld.global.nc.f32 	%f4, [%rd18];
	ld.global.nc.f32 	%f5, [%rd18+4];
	ld.global.nc.f32 	%f6, [%rd18+8];
	setp.eq.s32 	%p6, %r84, 0;
	selp.b32 	%r98, %r92, %r5, %p6;
	mul.lo.s32 	%r99, %r98, 3;
	mul.wide.u32 	%rd19, %r99, 4;
	add.s64 	%rd20, %rd13, %rd19;
	ld.global.nc.f32 	%f7, [%rd20];
	ld.global.nc.f32 	%f8, [%rd20+4];
	ld.global.nc.f32 	%f9, [%rd20+8];
	add.s64 	%rd21, %rd14, %rd15;
	ld.global.nc.f32 	%f10, [%rd21];
	ld.global.nc.f32 	%f11, [%rd21+4];
	ld.global.nc.f32 	%f12, [%rd21+8];
	setp.eq.s32 	%p7, %r81, 0;
	setp.eq.s64 	%p8, %rd6, 0;
	mov.f32 	%f114, 0f00000000;
	or.pred  	%p9, %p8, %p7;
	@%p9 bra 	$L__BB0_3;
	cvta.to.global.u64 	%rd22, %rd6;
	ld.global.nc.f32 	%f25, [%rd22];
	sub.f32 	%f26, %f7, %f25;
	ld.global.nc.f32 	%f27, [%rd22+4];
	sub.f32 	%f28, %f8, %f27;
	ld.global.nc.f32 	%f29, [%rd22+8];
	sub.f32 	%f30, %f9, %f29;
	mul.f32 	%f31, %f28, %f28;
	fma.rn.f32 	%f32, %f26, %f26, %f31;
	fma.rn.f32 	%f33, %f30, %f30, %f32;
	sqrt.rn.f32 	%f114, %f33;
$L__BB0_3:
	ld.param.u32 	%r155, [backproject_kernel_param_15];
	setp.eq.s32 	%p10, %r155, 0;
	mov.f32 	%f115, 0f00000000;
	@%p10 bra 	$L__BB0_5;
	sub.f32 	%f35, %f10, %f7;
	sub.f32 	%f36, %f11, %f8;
	sub.f32 	%f37, %f12, %f9;
	mul.f32 	%f38, %f36, %f36;
	fma.rn.f32 	%f39, %f35, %f35, %f38;
	fma.rn.f32 	%f40, %f37, %f37, %f39;
	sqrt.rn.f32 	%f115, %f40;
$L__BB0_5:
	sub.f32 	%f42, %f4, %f1;
	sub.f32 	%f43, %f5, %f2;
	sub.f32 	%f44, %f6, %f3;
	mul.f32 	%f45, %f43, %f43;
	fma.rn.f32 	%f46, %f42, %f42, %f45;
	fma.rn.f32 	%f47, %f44, %f44, %f46;
	sqrt.rn.f32 	%f17, %f47;
	setp.eq.s64 	%p12, %rd7, 0;
	mov.f32 	%f116, 0f00000000;
	or.pred  	%p13, %p12, %p7;
	@%p13 bra 	$L__BB0_7;
	cvta.to.global.u64 	%rd23, %rd7;
	ld.global.nc.f32 	%f48, [%rd23];
	sub.f32 	%f49, %f48, %f4;
	ld.global.nc.f32 	%f50, [%rd23+4];
	sub.f32 	%f51, %f50, %f5;
	ld.global.nc.f32 	%f52, [%rd23+8];
	sub.f32 	%f53, %f52, %f6;
	mul.f32 	%f54, %f51, %f51;
	fma.rn.f32 	%f55, %f49, %f49, %f54;
	fma.rn.f32 	%f56, %f53, %f53, %f55;
	sqrt.rn.f32 	%f116, %f56;
$L__BB0_7:
	add.f32 	%f58, %f114, %f115;
	add.f32 	%f59, %f58, %f17;
	add.f32 	%f60, %f59, %f116;
	sub.f32 	%f61, %f60, %f22;
	div.rn.f32 	%f62, %f61, %f23;
	cvt.rzi.s32.f32 	%r6, %f62;
	setp.eq.s32 	%p14, %r83, 0;
	mov.f32 	%f117, 0f3F800000;
	@%p14 bra 	$L__BB0_9;
	mul.f32 	%f63, %f114, %f115;
	mul.f32 	%f64, %f63, %f17;
	fma.rn.f32 	%f65, %f64, %f116, 0f3727C5AC;
	rcp.rn.f32 	%f117, %f65;
$L__BB0_9:
	setp.eq.s32 	%p15, %r85, 0;
	@%p15 bra 	$L__BB0_51;
	setp.lt.s32 	%p16, %r77, 1;
	@%p16 bra 	$L__BB0_53;
	and.b32  	%r7, %r77, 7;
	setp.lt.u32 	%p17, %r77, 8;
	mov.b32 	%r175, 0;
	@%p17 bra 	$L__BB0_30;
	and.b32  	%r175, %r77, 2147483640;
	neg.s32 	%r173, %r175;
	mad.lo.s32 	%r172, %r80, 7, %r3;
	shl.b32 	%r11, %r80, 3;
	mad.lo.s32 	%r171, %r80, 6, %r3;
	mad.lo.s32 	%r170, %r80, 5, %r3;
	shl.b32 	%r101, %r80, 2;
	add.s32 	%r169, %r3, %r101;
	mad.lo.s32 	%r168, %r80, 3, %r3;
	shl.b32 	%r102, %r80, 1;
	add.s32 	%r167, %r3, %r102;
	add.s32 	%r103, %r2, %r80;
	add.s32 	%r166, %r103, %r1;
	add.s32 	%r164, %r6, 3;
	mul.lo.s32 	%r104, %r6, %r86;
	add.s32 	%r105, %r104, %r86;
	add.s32 	%r106, %r92, %r105;
	mad.lo.s32 	%r163, %r79, %r106, %r5;
	mul.lo.s32 	%r107, %r79, %r86;
	shl.b32 	%r20, %r107, 3;
	add.s32 	%r108, %r6, 2;
	mad.lo.s32 	%r109, %r86, %r108, %r92;
	mad.lo.s32 	%r162, %r79, %r109, %r5;
	mad.lo.s32 	%r110, %r86, %r164, %r92;
	mad.lo.s32 	%r161, %r79, %r110, %r5;
	add.s32 	%r111, %r6, 4;
	mad.lo.s32 	%r112, %r86, %r111, %r92;
	mad.lo.s32 	%r160, %r79, %r112, %r5;
	add.s32 	%r113, %r6, 5;
	mad.lo.s32 	%r114, %r86, %r113, %r92;
	mad.lo.s32 	%r159, %r79, %r114, %r5;
	add.s32 	%r115, %r6, 6;
	mad.lo.s32 	%r116, %r86, %r115, %r92;
	mad.lo.s32 	%r158, %r79, %r116, %r5;
	add.s32 	%r117, %r6, 7;
	mad.lo.s32 	%r118, %r86, %r117, %r92;
	mad.lo.s32 	%r157, %r79, %r118, %r5;
	add.s32 	%r119, %r92, %r104;
	mad.lo.s32 	%r156, %r79, %r119, %r5;
	mov.u32 	%r165, %r3;
$L__BB0_13:
	.pragma "nounroll";
	add.s32 	%r120, %r164, -3;
	setp.ge.u32 	%p18, %r120, %r77;
	@%p18 bra 	$L__BB0_15;
	mul.wide.u32 	%rd24, %r156, 4;
	add.s64 	%rd25, %rd2, %rd24;
	ld.global.nc.f32 	%f66, [%rd25];
	mul.f32 	%f67, %f117, %f66;
	mul.wide.s32 	%rd26, %r165, 4;
	add.s64 	%rd27, %rd1, %rd26;
	atom.global.add.f32 	%f68, [%rd27], %f67;
$L__BB0_15:
	add.s32 	%r121, %r164, -2;
	setp.ge.u32 	%p19, %r121, %r77;
	@%p19 bra 	$L__BB0_17;
	mul.wide.u32 	%rd28, %r163, 4;
	add.s64 	%rd29, %rd2, %rd28;
	ld.global.nc.f32 	%f69, [%rd29];
	mul.f32 	%f70, %f117, %f69;
	mul.wide.s32 	%rd30, %r166, 4;
	add.s64 	%rd31, %rd1, %rd30;
	atom.global.add.f32 	%f71, [%rd31], %f70;
$L__BB0_17:
	add.s32 	%r122, %r164, -1;
	setp.ge.u32 	%p20, %r122, %r77;
	@%p20 bra 	$L__BB0_19;
	mul.wide.u32 	%rd32, %r162, 4;
	add.s64 	%rd33, %rd2, %rd32;
	ld.global.nc.f32 	%f72, [%rd33];
	mul.f32 	%f73, %f117, %f72;
	mul.wide.s32 	%rd34, %r167, 4;
	add.s64 	%rd35, %rd1, %rd34;
	atom.global.add.f32 	%f74, [%rd35], %f73;
$L__BB0_19:
	setp.ge.u32 	%p21, %r164, %r77;
	@%p21 bra 	$L__BB0_21;
	mul.wide.u32 	%rd36, %r161, 4;
	add.s64 	%rd37, %rd2, %rd36;
	ld.global.nc.f32 	%f75, [%rd37];
	mul.f32 	%f76, %f117, %f75;
	mul.wide.s32 	%rd38, %r168, 4;
	add.s64 	%rd39, %rd1, %rd38;
	atom.global.add.f32 	%f77, [%rd39], %f76;
$L__BB0_21:
	add.s32 	%r123, %r164, 1;
	setp.ge.u32 	%p22, %r123, %r77;
	@%p22 bra 	$L__BB0_23;
	mul.wide.u32 	%rd40, %r160, 4;
	add.s64 	%rd41, %rd2, %rd40;
	ld.global.nc.f32 	%f78, [%rd41];
	mul.f32 	%f79, %f117, %f78;
	mul.wide.s32 	%rd42, %r169, 4;
	add.s64 	%rd43, %rd1, %rd42;
	atom.global.add.f32 	%f80, [%rd43], %f79;
$L__BB0_23:
	add.s32 	%r124, %r164, 2;
	setp.ge.u32 	%p23, %r124, %r77;
	@%p23 bra 	$L__BB0_25;
	mul.wide.u32 	%rd44, %r159, 4;
	add.s64 	%rd45, %rd2, %rd44;
	ld.global.nc.f32 	%f81, [%rd45];
	mul.f32 	%f82, %f117, %f81;
	mul.wide.s32 	%rd46, %r170, 4;
	add.s64 	%rd47, %rd1, %rd46;
	atom.global.add.f32 	%f83, [%rd47], %f82;
$L__BB0_25:
	add.s32 	%r125, %r164, 3;
	setp.ge.u32 	%p24, %r125, %r77;
	@%p24 bra 	$L__BB0_27;
	mul.wide.u32 	%rd48, %r158, 4;
	add.s64 	%rd49, %rd2, %rd48;
	ld.global.nc.f32 	%f84, [%rd49];
	mul.f32 	%f85, %f117, %f84;
	mul.wide.s32 	%rd50, %r171, 4;
	add.s64 	%rd51, %rd1, %rd50;
	atom.global.add.f32 	%f86, [%rd51], %f85;
$L__BB0_27:
	add.s32 	%r126, %r164, 4;
	setp.ge.u32 	%p25, %r126, %r77;
	@%p25 bra 	$L__BB0_29;
	mul.wide.u32 	%rd52, %r157, 4;
	add.s64 	%rd53, %rd2, %rd52;
	ld.global.nc.f32 	%f87, [%rd53];
	mul.f32 	%f88, %f117, %f87;
	mul.wide.s32 	%rd54, %r172, 4;
	add.s64 	%rd55, %rd1, %rd54;
	atom.global.add.f32 	%f89, [%rd55], %f88;
$L__BB0_29:
	add.s32 	%r173, %r173, 8;
	add.s32 	%r172, %r172, %r11;
	add.s32 	%r171, %r171, %r11;
	add.s32 	%r170, %r170, %r11;
	add.s32 	%r169, %r169, %r11;
	add.s32 	%r168, %r168, %r11;
	add.s32 	%r167, %r167, %r11;
	add.s32 	%r166, %r166, %r11;
	add.s32 	%r165, %r165, %r11;
	add.s32 	%r164, %r164, 8;
	add.s32 	%r163, %r163, %r20;
	add.s32 	%r162, %r162, %r20;
	add.s32 	%r161, %r161, %r20;
	add.s32 	%r160, %r160, %r20;
	add.s32 	%r159, %r159, %r20;
	add.s32 	%r158, %r158, %r20;
	add.s32 	%r157, %r157, %r20;
	add.s32 	%r156, %r156, %r20;
	setp.eq.s32 	%p26, %r173, 0;
	@%p26 bra 	$L__BB0_30;
	bra.uni 	$L__BB0_13;
$L__BB0_30:
	setp.eq.s32 	%p27, %r7, 0;
	@%p27 bra 	$L__BB0_53;
	and.b32  	%r65, %r77, 3;
	setp.lt.u32 	%p28, %r7, 4;
	@%p28 bra 	$L__BB0_41;
	add.s32 	%r66, %r175, %r6;
	setp.ge.u32 	%p29, %r66, %r77;
	@%p29 bra 	$L__BB0_34;
	mad.lo.s32 	%r127, %r66, %r86, %r92;
	mad.lo.s32 	%r128, %r127, %r79, %r5;
	mul.wide.u32 	%rd56, %r128, 4;
	add.s64 	%rd57, %rd2, %rd56;
	ld.global.nc.f32 	%f90, [%rd57];
	mul.f32 	%f91, %f117, %f90;
	mad.lo.s32 	%r129, %r175, %r80, %r3;
	mul.wide.s32 	%rd58, %r129, 4;
	add.s64 	%rd59, %rd1, %rd58;
	atom.global.add.f32 	%f92, [%rd59], %f91;
$L__BB0_34:
	add.s32 	%r67, %r66, 1;
	setp.ge.u32 	%p30, %r67, %r77;
	@%p30 bra 	$L__BB0_36;
	mad.lo.s32 	%r130, %r67, %r86, %r92;
	mad.lo.s32 	%r131, %r130, %r79, %r5;
	mul.wide.u32 	%rd60, %r131, 4;
	add.s64 	%rd61, %rd2, %rd60;
	ld.global.nc.f32 	%f93, [%rd61];
	mul.f32 	%f94, %f117, %f93;
	mad.lo.s32 	%r132, %r80, %r175, %r80;
	add.s32 	%r133, %r132, %r3;
	mul.wide.s32 	%rd62, %r133, 4;
	add.s64 	%rd63, %rd1, %rd62;
	atom.global.add.f32 	%f95, [%rd63], %f94;
$L__BB0_36:
	add.s32 	%r68, %r66, 2;
	setp.ge.u32 	%p31, %r68, %r77;
	@%p31 bra 	$L__BB0_38;
	add.s32 	%r134, %r175, 2;
	mad.lo.s32 	%r135, %r68, %r86, %r92;
	mad.lo.s32 	%r136, %r135, %r79, %r5;
	mul.wide.u32 	%rd64, %r136, 4;
	add.s64 	%rd65, %rd2, %rd64;
	ld.global.nc.f32 	%f96, [%rd65];
	mul.f32 	%f97, %f117, %f96;
	mad.lo.s32 	%r137, %r134, %r80, %r3;
	mul.wide.s32 	%rd66, %r137, 4;
	add.s64 	%rd67, %rd1, %rd66;
	atom.global.add.f32 	%f98, [%rd67], %f97;
$L__BB0_38:
	add.s32 	%r69, %r66, 3;
	setp.ge.u32 	%p32, %r69, %r77;
	@%p32 bra 	$L__BB0_40;
	add.s32 	%r138, %r175, 3;
	mad.lo.s32 	%r139, %r69, %r86, %r92;
	mad.lo.s32 	%r140, %r139, %r79, %r5;
	mul.wide.u32 	%rd68, %r140, 4;
	add.s64 	%rd69, %rd2, %rd68;
	ld.global.nc.f32 	%f99, [%rd69];
	mul.f32 	%f100, %f117, %f99;
	mad.lo.s32 	%r141, %r138, %r80, %r3;
	mul.wide.s32 	%rd70, %r141, 4;
	add.s64 	%rd71, %rd1, %rd70;
	atom.global.add.f32 	%f101, [%rd71], %f100;
$L__BB0_40:
	add.s32 	%r175, %r175, 4;
$L__BB0_41:
	setp.eq.s32 	%p33, %r65, 0;
	@%p33 bra 	$L__BB0_53;
	setp.eq.s32 	%p34, %r65, 1;
	@%p34 bra 	$L__BB0_48;
	add.s32 	%r72, %r175, %r6;
	setp.ge.u32 	%p35, %r72, %r77;
	@%p35 bra 	$L__BB0_45;
	mad.lo.s32 	%r142, %r72, %r86, %r92;
	mad.lo.s32 	%r143, %r142, %r79, %r5;
	mul.wide.u32 	%rd72, %r143, 4;
	add.s64 	%rd73, %rd2, %rd72;
	ld.global.nc.f32 	%f102, [%rd73];
	mul.f32 	%f103, %f117, %f102;
	mad.lo.s32 	%r144, %r175, %r80, %r3;
	mul.wide.s32 	%rd74, %r144, 4;
	add.s64 	%rd75, %rd1, %rd74;
	atom.global.add.f32 	%f104, [%rd75], %f103;
$L__BB0_45:
	add.s32 	%r73, %r72, 1;
	setp.ge.u32 	%p36, %r73, %r77;
	@%p36 bra 	$L__BB0_47;
	mad.lo.s32 	%r145, %r73, %r86, %r92;
	mad.lo.s32 	%r146, %r145, %r79, %r5;
	mul.wide.u32 	%rd76, %r146, 4;
	add.s64 	%rd77, %rd2, %rd76;
	ld.global.nc.f32 	%f105, [%rd77];
	mul.f32 	%f106, %f117, %f105;
	mad.lo.s32 	%r147, %r80, %r175, %r80;
	add.s32 	%r148, %r147, %r3;
	mul.wide.s32 	%rd78, %r148, 4;
	add.s64 	%rd79, %rd1, %rd78;
	atom.global.add.f32 	%f107, [%rd79], %f106;
$L__BB0_47:
	add.s32 	%r175, %r175, 2;
$L__BB0_48:
	and.b32  	%r149, %r77, 1;
	setp.eq.b32 	%p37, %r149, 1;
	not.pred 	%p38, %p37;
	@%p38 bra 	$L__BB0_53;
	add.s32 	%r76, %r175, %r6;
	setp.ge.u32 	%p39, %r76, %r77;
	@%p39 bra 	$L__BB0_53;
	mad.lo.s32 	%r150, %r76, %r86, %r92;
	mad.lo.s32 	%r151, %r150, %r79, %r5;
	mul.wide.u32 	%rd80, %r151, 4;
	add.s64 	%rd81, %rd2, %rd80;
	ld.global.nc.f32 	%f108, [%rd81];
	mul.f32 	%f109, %f117, %f108;
	mad.lo.s32 	%r152, %r175, %r80, %r3;
	mul.wide.s32 	%rd82, %r152, 4;
	add.s64 	%rd83, %rd1, %rd82;
	atom.global.add.f32 	%f110, [%rd83], %f109;
	bra.uni 	$L__BB0_53;
$L__BB0_51:
	setp.lt.s32 	%p40, %r6, 0;
	setp.ge.s32 	%p41, %r6, %r77;
	or.pred  	%p42, %p40, %p41;
	@%p42 bra 	$L__BB0_53;
	mad.lo.s32 	%r153, %r6, %r86, %r92;
	mad.lo.s32 	%r154, %r153, %r79, %r5;
	mul.wide.u32 	%rd84, %r154, 4;
	add.s64 	%rd85, %rd2, %rd84;
	ld.global.nc.f32 	%f111, [%rd85];
	mul.f32 	%f112, %f117, %f111;
	mul.wide.s32 	%rd86, %r3, 4;
	add.s64 	%rd87, %rd1, %rd86;
	atom.global.add.f32 	%f113, [%rd87], %f112;
$L__BB0_53:
	ret;

}


// ===== COMPILED SASS (sm_100) =====

	.target	sm_100

	.elftype	@"ET_EXEC"


//--------------------- .note.nv.tkinfo           --------------------------
	.section	.note.nv.tkinfo,"",@"SHT_NOTE"
	.sectionflags	@"SHF_NOTE_NV_TKINFO"
	.tkinfo
        /*0018*/ 	.word	0x00000002
        /*0030*/ 	.string	""
        /*0030*/ 	.string	"ptxas"
        /*0030*/ 	.string	"Cuda compilation tools, release 13.0, V13.0.88"
        /*0030*/ 	.string	"Build cuda_13.0.r13.0/compiler.36424714_0"
        /*0030*/ 	.string	"-arch sm_100 -m 64 "



//--------------------- .note.nv.cuinfo           --------------------------
	.section	.note.nv.cuinfo,"",@"SHT_NOTE"
	.sectionflags	@"SHF_NOTE_NV_CUINFO"
        /*0018*/ 	.short	0x0002
        /*001a*/ 	.short	0x0064
        /*001c*/ 	.short	0x0082
	.zero		2


//--------------------- .nv.info                  --------------------------
	.section	.nv.info,"",@"SHT_CUDA_INFO"
	.align	4


	//----- nvinfo : EIATTR_REGCOUNT
	.align		4
        /*0000*/ 	.byte	0x04, 0x2f
        /*0002*/ 	.short	(.L_1 - .L_0)
	.align		4
.L_0:
        /*0004*/ 	.word	index@(backproject_kernel)
        /*0008*/ 	.word	0x00000028


	//----- nvinfo : EIATTR_FRAME_SIZE
	.align		4
.L_1:
        /*000c*/ 	.byte	0x04, 0x11
        /*000e*/ 	.short	(.L_3 - .L_2)
	.align		4
.L_2:
        /*0010*/ 	.word	index@($__internal_2_$__cuda_sm3x_div_rn_noftz_f32_slowpath)
        /*0014*/ 	.word	0x00000000


	//----- nvinfo : EIATTR_FRAME_SIZE
	.align		4
.L_3:
        /*0018*/ 	.byte	0x04, 0x11
        /*001a*/ 	.short	(.L_5 - .L_4)
	.align		4
.L_4:
        /*001c*/ 	.word	index@($__internal_1_$__cuda_sm20_sqrt_rn_f32_slowpath)
        /*0020*/ 	.word	0x00000000


	//----- nvinfo : EIATTR_FRAME_SIZE
	.align		4
.L_5:
        /*0024*/ 	.byte	0x04, 0x11
        /*0026*/ 	.short	(.L_7 - .L_6)
	.align		4
.L_6:
        /*0028*/ 	.word	index@($__internal_0_$__cuda_sm20_rcp_rn_f32_slowpath)
        /*002c*/ 	.word	0x00000000


	//----- nvinfo : EIATTR_FRAME_SIZE
	.align		4
.L_7:
        /*0030*/ 	.byte	0x04, 0x11
        /*0032*/ 	.short	(.L_9 - .L_8)
	.align		4
.L_8:
        /*0034*/ 	.word	index@(backproject_kernel)
        /*0038*/ 	.word	0x00000000


	//----- nvinfo : EIATTR_MIN_STACK_SIZE
	.align		4
.L_9:
        /*003c*/ 	.byte	0x04, 0x12
        /*003e*/ 	.short	(.L_11 - .L_10)
	.align		4
.L_10:
        /*0040*/ 	.word	index@(backproject_kernel)
        /*0044*/ 	.word	0x00000000
.L_11:


//--------------------- .nv.compat                --------------------------
	.section	.nv.compat,"",@"SHT_CUDA_COMPAT_INFO"
	.align	4
        /*0000*/ 	.byte	0x02, 0x09, 0x00, 0x00, 0x02, 0x02, 0x01, 0x00, 0x02, 0x05, 0x05, 0x00, 0x03, 0x07, 0x01, 0x01
        /*0010*/ 	.byte	0x02, 0x03, 0x00, 0x00, 0x02, 0x06, 0x01, 0x00, 0x04, 0x0b, 0x08, 0x00, 0x01, 0x00, 0x00, 0x00
        /*0020*/ 	.byte	0x00, 0x00, 0x00, 0x00


//--------------------- .nv.info.backproject_kernel --------------------------
	.section	.nv.info.backproject_kernel,"",@"SHT_CUDA_INFO"
	.sectionflags	@""
	.align	4


	//----- nvinfo : EIATTR_CUDA_API_VERSION
	.align		4
        /*0000*/ 	.byte	0x04, 0x37
        /*0002*/ 	.short	(.L_13 - .L_12)
.L_12:
        /*0004*/ 	.word	0x00000082


	//----- nvinfo : EIATTR_KPARAM_INFO
	.align		4
.L_13:
        /*0008*/ 	.byte	0x04, 0x17
        /*000a*/ 	.short	(.L_15 - .L_14)
.L_14:
        /*000c*/ 	.word	0x00000000
        /*0010*/ 	.short	0x0012
        /*0012*/ 	.short	0x0068
        /*0014*/ 	.byte	0x00, 0xf0, 0x11, 0x00


	//----- nvinfo : EIATTR_KPARAM_INFO
	.align		4
.L_15:
        /*0018*/ 	.byte	0x04, 0x17
        /*001a*/ 	.short	(.L_17 - .L_16)
.L_16:
        /*001c*/ 	.word	0x00000000
        /*0020*/ 	.short	0x0011
        /*0022*/ 	.short	0x0064
        /*0024*/ 	.byte	0x00, 0xf0, 0x11, 0x00


	//----- nvinfo : EIATTR_KPARAM_INFO
	.align		4
.L_17:
        /*0028*/ 	.byte	0x04, 0x17
        /*002a*/ 	.short	(.L_19 - .L_18)
.L_18:
        /*002c*/ 	.word	0x00000000
        /*0030*/ 	.short	0x0010
        /*0032*/ 	.short	0x0060
        /*0034*/ 	.byte	0x00, 0xf0, 0x11, 0x00


	//----- nvinfo : EIATTR_KPARAM_INFO
	.align		4
.L_19:
        /*0038*/ 	.byte	0x04, 0x17
        /*003a*/ 	.short	(.L_21 - .L_20)
.L_20:
        /*003c*/ 	.word	0x00000000
        /*0040*/ 	.short	0x000f
        /*0042*/ 	.short	0x005c
        /*0044*/ 	.byte	0x00, 0xf0, 0x11, 0x00


	//----- nvinfo : EIATTR_KPARAM_INFO
	.align		4
.L_21:
        /*0048*/ 	.byte	0x04, 0x17
        /*004a*/ 	.short	(.L_23 - .L_22)
.L_22:
        /*004c*/ 	.word	0x00000000
        /*0050*/ 	.short	0x000e
        /*0052*/ 	.short	0x0058
        /*0054*/ 	.byte	0x00, 0xf0, 0x11, 0x00


	//----- nvinfo : EIATTR_KPARAM_INFO
	.align		4
.L_23:
        /*0058*/ 	.byte	0x04, 0x17
        /*005a*/ 	.short	(.L_25 - .L_24)
.L_24:
        /*005c*/ 	.word	0x00000000
        /*0060*/ 	.short	0x000d
        /*0062*/ 	.short	0x0054
        /*0064*/ 	.byte	0x00, 0xf0, 0x11, 0x00


	//----- nvinfo : EIATTR_KPARAM_INFO
	.align		4
.L_25:
        /*0068*/ 	.byte	0x04, 0x17
        /*006a*/ 	.short	(.L_27 - .L_26)
.L_26:
        /*006c*/ 	.word	0x00000000
        /*0070*/ 	.short	0x000c
        /*0072*/ 	.short	0x0050
        /*0074*/ 	.byte	0x00, 0xf0, 0x11, 0x00


	//----- nvinfo : EIATTR_KPARAM_INFO
	.align		4
.L_27:
        /*0078*/ 	.byte	0x04, 0x17
        /*007a*/ 	.short	(.L_29 - .L_28)
.L_28:
        /*007c*/ 	.word	0x00000000
        /*0080*/ 	.short	0x000b
        /*0082*/ 	.short	0x004c
        /*0084*/ 	.byte	0x00, 0xf0, 0x11, 0x00


	//----- nvinfo : EIATTR_KPARAM_INFO
	.align		4
.L_29:
        /*0088*/ 	.byte	0x04, 0x17
        /*008a*/ 	.short	(.L_31 - .L_30)
.L_30:
        /*008c*/ 	.word	0x00000000
        /*0090*/ 	.short	0x000a
        /*0092*/ 	.short	0x0048
        /*0094*/ 	.byte	0x00, 0xf0, 0x11, 0x00


	//----- nvinfo : EIATTR_KPARAM_INFO
	.align		4
.L_31:
        /*0098*/ 	.byte	0x04, 0x17
        /*009a*/ 	.short	(.L_33 - .L_32)
.L_32:
        /*009c*/ 	.word	0x00000000
        /*00a0*/ 	.short	0x0009
        /*00a2*/ 	.short	0x0044
        /*00a4*/ 	.byte	0x00, 0xf0, 0x11, 0x00


	//----- nvinfo : EIATTR_KPARAM_INFO
	.align		4
.L_33:
        /*00a8*/ 	.byte	0x04, 0x17
        /*00aa*/ 	.short	(.L_35 - .L_34)
.L_34:
        /*00ac*/ 	.word	0x00000000
        /*00b0*/ 	.short	0x0008
        /*00b2*/ 	.short	0x0040
        /*00b4*/ 	.byte	0x00, 0xf0, 0x11, 0x00


	//----- nvinfo : EIATTR_KPARAM_INFO
	.align		4
.L_35:
        /*00b8*/ 	.byte	0x04, 0x17
        /*00ba*/ 	.short	(.L_37 - .L_36)
.L_36:
        /*00bc*/ 	.word	0x00000000
        /*00c0*/ 	.short	0x0007
        /*00c2*/ 	.short	0x0038
        /*00c4*/ 	.byte	0x00, 0xf5, 0x21, 0x00


	//----- nvinfo : EIATTR_KPARAM_INFO
	.align		4
.L_37:
        /*00c8*/ 	.byte	0x04, 0x17
        /*00ca*/ 	.short	(.L_39 - .L_38)
.L_38:
        /*00cc*/ 	.word	0x00000000
        /*00d0*/ 	.short	0x0006
        /*00d2*/ 	.short	0x0030
        /*00d4*/ 	.byte	0x00, 0xf5, 0x21, 0x00


	//----- nvinfo : EIATTR_KPARAM_INFO
	.align		4
.L_39:
        /*00d8*/ 	.byte	0x04, 0x17
        /*00da*/ 	.short	(.L_41 - .L_40)
.L_40:
        /*00dc*/ 	.word	0x00000000
        /*00e0*/ 	.short	0x0005
        /*00e2*/ 	.short	0x0028
        /*00e4*/ 	.byte	0x00, 0xf5, 0x21, 0x00


	//----- nvinfo : EIATTR_KPARAM_INFO
	.align		4
.L_41:
        /*00e8*/ 	.byte	0x04, 0x17
        /*00ea*/ 	.short	(.L_43 - .L_42)
.L_42:
        /*00ec*/ 	.word	0x00000000
        /*00f0*/ 	.short	0x0004
        /*00f2*/ 	.short	0x0020
        /*00f4*/ 	.byte	0x00, 0xf5, 0x21, 0x00


	//----- nvinfo : EIATTR_KPARAM_INFO
	.align		4
.L_43:
        /*00f8*/ 	.byte	0x04, 0x17
        /*00fa*/ 	.short	(.L_45 - .L_44)
.L_44:
        /*00fc*/ 	.word	0x00000000
        /*0100*/ 	.short	0x0003
        /*0102*/ 	.short	0x0018
        /*0104*/ 	.byte	0x00, 0xf5, 0x21, 0x00


	//----- nvinfo : EIATTR_KPARAM_INFO
	.align		4
.L_45:
        /*0108*/ 	.byte	0x04, 0x17
        /*010a*/ 	.short	(.L_47 - .L_46)
.L_46:
        /*010c*/ 	.word	0x00000000
        /*0110*/ 	.short	0x0002
        /*0112*/ 	.short	0x0010
        /*0114*/ 	.byte	0x00, 0xf5, 0x21, 0x00


	//----- nvinfo : EIATTR_KPARAM_INFO
	.align		4
.L_47:
        /*0118*/ 	.byte	0x04, 0x17
        /*011a*/ 	.short	(.L_49 - .L_48)
.L_48:
        /*011c*/ 	.word	0x00000000
        /*0120*/ 	.short	0x0001
        /*0122*/ 	.short	0x0008
        /*0124*/ 	.byte	0x00, 0xf5, 0x21, 0x00


	//----- nvinfo : EIATTR_KPARAM_INFO
	.align		4
.L_49:
        /*0128*/ 	.byte	0x04, 0x17
        /*012a*/ 	.short	(.L_51 - .L_50)
.L_50:
        /*012c*/ 	.word	0x00000000
        /*0130*/ 	.short	0x0000
        /*0132*/ 	.short	0x0000
        /*0134*/ 	.byte	0x00, 0xf5, 0x21, 0x00


	//----- nvinfo : EIATTR_SPARSE_MMA_MASK
	.align		4
.L_51:
        /*0138*/ 	.byte	0x03, 0x50
        /*013a*/ 	.short	0x0000


	//----- nvinfo : EIATTR_MAXREG_COUNT
	.align		4
        /*013c*/ 	.byte	0x03, 0x1b
        /*013e*/ 	.short	0x00ff


	//----- nvinfo : EIATTR_MERCURY_ISA_VERSION
	.align		4
        /*0140*/ 	.byte	0x03, 0x5f
        /*0142*/ 	.short	0x0101


	//----- nvinfo : EIATTR_VRC_CTA_INIT_COUNT
	.align		4
        /*0144*/ 	.byte	0x02, 0x4a
	.zero		1
	.zero		1


	//----- nvinfo : EIATTR_EXIT_INSTR_OFFSETS
	.align		4
        /*0148*/ 	.byte	0x04, 0x1c
        /*014a*/ 	.short	(.L_53 - .L_52)


	//   ....[0]....
.L_52:
        /*014c*/ 	.word	0x00000130


	//   ....[1]....
        /*0150*/ 	.word	0x00000c70


	//   ....[2]....
        /*0154*/ 	.word	0x00001d80


	//   ....[3]....
        /*0158*/ 	.word	0x00002250


	//   ....[4]....
        /*015c*/ 	.word	0x000024e0


	//   ....[5]....
        /*0160*/ 	.word	0x00002510


	//   ....[6]....
        /*0164*/ 	.word	0x000025e0


	//   ....[7]....
        /*0168*/ 	.word	0x00002620


	//   ....[8]....
        /*016c*/ 	.word	0x000026e0


	//----- nvinfo : EIATTR_CRS_STACK_SIZE
	.align		4
.L_53:
        /*0170*/ 	.byte	0x04, 0x1e
        /*0172*/ 	.short	(.L_55 - .L_54)
.L_54:
        /*0174*/ 	.word	0x00000000


	//----- nvinfo : EIATTR_CBANK_PARAM_SIZE
	.align		4
.L_55:
        /*0178*/ 	.byte	0x03, 0x19
        /*017a*/ 	.short	0x006c


	//----- nvinfo : EIATTR_PARAM_CBANK
	.align		4
        /*017c*/ 	.byte	0x04, 0x0a
        /*017e*/ 	.short	(.L_57 - .L_56)
	.align		4
.L_56:
        /*0180*/ 	.word	index@(.nv.constant0.backproject_kernel)
        /*0184*/ 	.short	0x0380
        /*0186*/ 	.short	0x006c


	//----- nvinfo : EIATTR_SW_WAR
	.align		4
.L_57:
        /*0188*/ 	.byte	0x04, 0x36
        /*018a*/ 	.short	(.L_59 - .L_58)
.L_58:
        /*018c*/ 	.word	0x00000008
.L_59:


//--------------------- .nv.callgraph             --------------------------
	.section	.nv.callgraph,"",@"SHT_CUDA_CALLGRAPH"
	.align	4
	.sectionentsize	8
	.align		4
        /*0000*/ 	.word	0x00000000
	.align		4
        /*0004*/ 	.word	0xffffffff
	.align		4
        /*0008*/ 	.word	0x00000000
	.align		4
        /*000c*/ 	.word	0xfffffffe
	.align		4
        /*0010*/ 	.word	0x00000000
	.align		4
        /*0014*/ 	.word	0xfffffffd
	.align		4
        /*0018*/ 	.word	0x00000000
	.align		4
        /*001c*/ 	.word	0xfffffffc


//--------------------- .text.backproject_kernel  --------------------------
	.section	.text.backproject_kernel,"ax",@progbits
	.align	128
        .global         backproject_kernel
        .type           backproject_kernel,@function
        .size           backproject_kernel,(.L_x_86 - backproject_kernel)
        .other          backproject_kernel,@"STO_CUDA_ENTRY STV_DEFAULT"
backproject_kernel:
.text.backproject_kernel:
[----:B------:R-:W-:Y:S01]  /*0000*/  LDC R1, c[0x0][0x37c] ;  /* 0x0000df00ff017b82 */ /* 0x000fe20000000800 */
[----:B------:R-:W0:Y:S07]  /*0010*/  S2R R3, SR_TID.Y ;  /* 0x0000000000037919 */ /* 0x000e2e0000002200 */
[----:B------:R-:W1:Y:S01]  /*0020*/  S2UR UR4, SR_CTAID.X ;  /* 0x00000000000479c3 */ /* 0x000e620000002500 */
[----:B------:R-:W1:Y:S01]  /*0030*/  LDCU UR5, c[0x0][0x360] ;  /* 0x00006c00ff0577ac */ /* 0x000e620008000800 */
[----:B------:R-:W2:Y:S01]  /*0040*/  S2R R10, SR_TID.X ;  /* 0x00000000000a7919 */ /* 0x000ea20000002100 */
[----:B------:R-:W3:Y:S01]  /*0050*/  LDCU UR8, c[0x0][0x3c4] ;  /* 0x00007880ff0877ac */ /* 0x000ee20008000800 */
[----:B------:R-:W4:Y:S04]  /*0060*/  S2R R0, SR_TID.Z ;  /* 0x0000000000007919 */ /* 0x000f280000002300 */
[----:B------:R-:W0:Y:S01]  /*0070*/  S2UR UR6, SR_CTAID.Y ;  /* 0x00000000000679c3 */ /* 0x000e220000002600 */
[----:B------:R-:W5:Y:S07]  /*0080*/  LDCU.64 UR10, c[0x0][0x3c8] ;  /* 0x00007900ff0a77ac */ /* 0x000f6e0008000a00 */
[----:B------:R-:W0:Y:S08]  /*0090*/  LDC R8, c[0x0][0x364] ;  /* 0x0000d900ff087b82 */ /* 0x000e300000000800 */
[----:B------:R-:W4:Y:S01]  /*00a0*/  S2UR UR7, SR_CTAID.Z ;  /* 0x00000000000779c3 */ /* 0x000f220000002700 */
[----:B-1----:R-:W-:-:S07]  /*00b0*/  UIMAD UR4, UR4, UR5, URZ ;  /* 0x00000005040472a4 */ /* 0x002fce000f8e02ff */
[----:B------:R-:W4:Y:S01]  /*00c0*/  LDC R9, c[0x0][0x368] ;  /* 0x0000da00ff097b82 */ /* 0x000f220000000800 */
[----:B--2---:R-:W-:Y:S01]  /*00d0*/  IADD3 R6, PT, PT, R10, UR4, RZ ;  /* 0x000000040a067c10 */ /* 0x004fe2000fffe0ff */
[----:B0-----:R-:W-:-:S05]  /*00e0*/  IMAD R8, R8, UR6, R3 ;  /* 0x0000000608087c24 */ /* 0x001fca000f8e0203 */
[----:B---3--:R-:W-:-:S04]  /*00f0*/  ISETP.GE.AND P0, PT, R8, UR8, PT ;  /* 0x0000000808007c0c */ /* 0x008fc8000bf06270 */
[----:B-----5:R-:W-:Y:S01]  /*0100*/  ISETP.GE.OR P0, PT, R6, UR11, P0 ;  /* 0x0000000b06007c0c */ /* 0x020fe20008706670 */
[----:B----4-:R-:W-:-:S05]  /*0110*/  IMAD R9, R9, UR7, R0 ;  /* 0x0000000709097c24 */ /* 0x010fca000f8e0200 */
[----:B------:R-:W-:-:S13]  /*0120*/  ISETP.GE.OR P0, PT, R9, UR10, P0 ;  /* 0x0000000a09007c0c */ /* 0x000fda0008706670 */
[----:B------:R-:W-:Y:S05]  /*0130*/  @P0 EXIT ;  /* 0x000000000000094d */ /* 0x000fea0003800000 */
[----:B------:R-:W0:Y:S01]  /*0140*/  LDCU UR5, c[0x0][0x3e4] ;  /* 0x00007c80ff0577ac */ /* 0x000e220008000800 */
[----:B------:R-:W1:Y:S01]  /*0150*/  LDC.64 R2, c[0x0][0x3a0] ;  /* 0x0000e800ff027b82 */ /* 0x000e620000000a00 */
[----:B------:R-:W-:Y:S01]  /*0160*/  IMAD R11, R6, 0x3, RZ ;  /* 0x00000003060b7824 */ /* 0x000fe200078e02ff */
[----:B------:R-:W2:Y:S01]  /*0170*/  LDCU.64 UR6, c[0x0][0x358] ;  /* 0x00006b00ff0677ac */ /* 0x000ea20008000a00 */
[----:B------:R-:W-:Y:S01]  /*0180*/  IMAD R5, R9, 0x3, RZ ;  /* 0x0000000309057824 */ /* 0x000fe200078e02ff */
[----:B------:R-:W3:Y:S04]  /*0190*/  LDCU.64 UR8, c[0x0][0x3a8] ;  /* 0x00007500ff0877ac */ /* 0x000ee80008000a00 */
[----:B------:R-:W4:Y:S08]  /*01a0*/  LDC.64 R22, c[0x0][0x398] ;  /* 0x0000e600ff167b82 */ /* 0x000f300000000a00 */
[----:B------:R-:W3:Y:S01]  /*01b0*/  LDC.64 R24, c[0x0][0x390] ;  /* 0x0000e400ff187b82 */ /* 0x000ee20000000a00 */
[----:B0-----:R-:W-:Y:S01]  /*01c0*/  ISETP.NE.AND P0, PT, RZ, UR5, PT ;  /* 0x00000005ff007c0c */ /* 0x001fe2000bf05270 */
[----:B------:R-:W0:Y:S03]  /*01d0*/  LDCU UR5, c[0x0][0x3d8] ;  /* 0x00007b00ff0577ac */ /* 0x000e260008000800 */
[----:B------:R-:W-:-:S03]  /*01e0*/  SEL R0, R8, R9, !P0 ;  /* 0x0000000908007207 */ /* 0x000fc60004000000 */
[----:B------:R-:W0:Y:S01]  /*01f0*/  LDC.64 R26, c[0x0][0x3b8] ;  /* 0x0000ee00ff1a7b82 */ /* 0x000e220000000a00 */
[----:B-1----:R-:W-:-:S04]  /*0200*/  IMAD.WIDE R2, R11, 0x4, R2 ;  /* 0x000000040b027825 */ /* 0x002fc800078e0202 */
[----:B------:R-:W-:Y:S01]  /*0210*/  IMAD R13, R0, 0x3, RZ ;  /* 0x00000003000d7824 */ /* 0x000fe200078e02ff */
[----:B--2---:R1:W5:Y:S01]  /*0220*/  LDG.E.CONSTANT R4, desc[UR6][R2.64] ;  /* 0x0000000602047981 */ /* 0x004362000c1e9900 */
[----:B----4-:R-:W-:-:S03]  /*0230*/  IMAD.WIDE.U32 R22, R5, 0x4, R22 ;  /* 0x0000000405167825 */ /* 0x010fc600078e0016 */
[----:B------:R1:W5:Y:S04]  /*0240*/  LDG.E.CONSTANT R5, desc[UR6][R2.64+0x4] ;  /* 0x0000040602057981 */ /* 0x000368000c1e9900 */
[----:B------:R1:W5:Y:S01]  /*0250*/  LDG.E.CONSTANT R7, desc[UR6][R2.64+0x8] ;  /* 0x0000080602077981 */ /* 0x000362000c1e9900 */
[----:B---3--:R-:W-:-:S03]  /*0260*/  IMAD.WIDE.U32 R24, R13, 0x4, R24 ;  /* 0x000000040d187825 */ /* 0x008fc600078e0018 */
[----:B------:R1:W5:Y:S04]  /*0270*/  LDG.E.CONSTANT R12, desc[UR6][R22.64+0x4] ;  /* 0x00000406160c7981 */ /* 0x000368000c1e9900 */
[----:B------:R1:W5:Y:S01]  /*0280*/  LDG.E.CONSTANT R14, desc[UR6][R22.64+0x8] ;  /* 0x00000806160e7981 */ /* 0x000362000c1e9900 */
[----:B0-----:R-:W-:-:S03]  /*0290*/  IMAD.WIDE R26, R11, 0x4, R26 ;  /* 0x000000040b1a7825 */ /* 0x001fc600078e021a */
[----:B------:R1:W5:Y:S04]  /*02a0*/  LDG.E.CONSTANT R11, desc[UR6][R22.64] ;  /* 0x00000006160b7981 */ /* 0x000368000c1e9900 */
[----:B------:R1:W5:Y:S04]  /*02b0*/  LDG.E.CONSTANT R13, desc[UR6][R24.64] ;  /* 0x00000006180d7981 */ /* 0x000368000c1e9900 */
[----:B------:R1:W5:Y:S04]  /*02c0*/  LDG.E.CONSTANT R15, desc[UR6][R24.64+0x4] ;  /* 0x00000406180f7981 */ /* 0x000368000c1e9900 */
[----:B------:R1:W5:Y:S04]  /*02d0*/  LDG.E.CONSTANT R16, desc[UR6][R24.64+0x8] ;  /* 0x0000080618107981 */ /* 0x000368000c1e9900 */
[----:B------:R1:W5:Y:S04]  /*02e0*/  LDG.E.CONSTANT R18, desc[UR6][R26.64] ;  /* 0x000000061a127981 */ /* 0x000368000c1e9900 */
[----:B------:R1:W5:Y:S04]  /*02f0*/  LDG.E.CONSTANT R20, desc[UR6][R26.64+0x4] ;  /* 0x000004061a147981 */ /* 0x000368000c1e9900 */
[----:B------:R1:W5:Y:S01]  /*0300*/  LDG.E.CONSTANT R17, desc[UR6][R26.64+0x8] ;  /* 0x000008061a117981 */ /* 0x000362000c1e9900 */
[----:B------:R-:W-:-:S02]  /*0310*/  UISETP.NE.AND UP0, UPT, UR5, URZ, UPT ;  /* 0x000000ff0500728c */ /* 0x000fc4000bf05270 */
[----:B------:R-:W-:-:S04]  /*0320*/  UISETP.EQ.U32.AND UP1, UPT, UR8, URZ, UPT ;  /* 0x000000ff0800728c */ /* 0x000fc8000bf22070 */
[----:B------:R-:W-:Y:S01]  /*0330*/  UISETP.EQ.OR.EX UP1, UPT, UR9, URZ, !UP0, UP1 ;  /* 0x000000ff0900728c */ /* 0x000fe2000c722710 */
[----:B------:R-:W-:-:S08]  /*0340*/  HFMA2 R19, -RZ, RZ, 0, 0 ;  /* 0x00000000ff137431 */ /* 0x000fd000000001ff */
[----:B-1----:R-:W-:Y:S05]  /*0350*/  BRA.U UP1, `(.L_x_0) ;  /* 0x0000000101607547 */ /* 0x002fea000b800000 */
[----:B------:R-:W0:Y:S02]  /*0360*/  LDC.64 R2, c[0x0][0x3a8] ;  /* 0x0000ea00ff027b82 */ /* 0x000e240000000a00 */
[----:B0-----:R-:W2:Y:S04]  /*0370*/  LDG.E.CONSTANT R22, desc[UR6][R2.64+0x4] ;  /* 0x0000040602167981 */ /* 0x001ea8000c1e9900 */
[----:B------:R-:W3:Y:S04]  /*0380*/  LDG.E.CONSTANT R0, desc[UR6][R2.64] ;  /* 0x0000000602007981 */ /* 0x000ee8000c1e9900 */
[----:B------:R-:W4:Y:S01]  /*0390*/  LDG.E.CONSTANT R19, desc[UR6][R2.64+0x8] ;  /* 0x0000080602137981 */ /* 0x000f22000c1e9900 */
[----:B------:R-:W-:Y:S01]  /*03a0*/  BSSY.RECONVERGENT B0, `(.L_x_0) ;  /* 0x0000013000007945 */ /* 0x000fe20003800200 */
[----:B--2--5:R-:W-:Y:S01]  /*03b0*/  FADD R22, R15, -R22 ;  /* 0x800000160f167221 */ /* 0x024fe20000000000 */
[----:B---3--:R-:W-:-:S03]  /*03c0*/  FADD R0, R13, -R0 ;  /* 0x800000000d007221 */ /* 0x008fc60000000000 */
[----:B------:R-:W-:Y:S01]  /*03d0*/  FMUL R21, R22, R22 ;  /* 0x0000001616157220 */ /* 0x000fe20000400000 */
[----:B----4-:R-:W-:-:S03]  /*03e0*/  FADD R19, R16, -R19 ;  /* 0x8000001310137221 */ /* 0x010fc60000000000 */
[----:B------:R-:W-:-:S04]  /*03f0*/  FFMA R0, R0, R0, R21 ;  /* 0x0000000000007223 */ /* 0x000fc80000000015 */
[----:B------:R-:W-:-:S04]  /*0400*/  FFMA R0, R19, R19, R0 ;  /* 0x0000001313007223 */ /* 0x000fc80000000000 */
[----:B------:R0:W1:Y:S01]  /*0410*/  MUFU.RSQ R19, R0 ;  /* 0x0000000000137308 */ /* 0x0000620000001400 */
[----:B------:R-:W-:-:S04]  /*0420*/  IADD3 R21, PT, PT, R0, -0xd000000, RZ ;  /* 0xf300000000157810 */ /* 0x000fc80007ffe0ff */
[----:B------:R-:W-:-:S13]  /*0430*/  ISETP.GT.U32.AND P0, PT, R21, 0x727fffff, PT ;  /* 0x727fffff1500780c */ /* 0x000fda0003f04070 */
[----:B01----:R-:W-:Y:S05]  /*0440*/  @!P0 BRA `(.L_x_1) ;  /* 0x0000000000108947 */ /* 0x003fea0003800000 */
[----:B------:R-:W-:-:S07]  /*0450*/  MOV R25, 0x470 ;  /* 0x0000047000197802 */ /* 0x000fce0000000f00 */
[----:B------:R-:W-:Y:S05]  /*0460*/  CALL.REL.NOINC `($__internal_1_$__cuda_sm20_sqrt_rn_f32_slowpath) ;  /* 0x0000002400747944 */ /* 0x000fea0003c00000 */
[----:B------:R-:W-:Y:S01]  /*0470*/  MOV R19, R0 ;  /* 0x0000000000137202 */ /* 0x000fe20000000f00 */
[----:B------:R-:W-:Y:S06]  /*0480*/  BRA `(.L_x_2) ;  /* 0x0000000000107947 */ /* 0x000fec0003800000 */
.L_x_1:
[----:B------:R-:W-:Y:S01]  /*0490*/  FMUL.FTZ R3, R0, R19 ;  /* 0x0000001300037220 */ /* 0x000fe20000410000 */
[----:B------:R-:W-:-:S03]  /*04a0*/  FMUL.FTZ R19, R19, 0.5 ;  /* 0x3f00000013137820 */ /* 0x000fc60000410000 */
[----:B------:R-:W-:-:S04]  /*04b0*/  FFMA R0, -R3, R3, R0 ;  /* 0x0000000303007223 */ /* 0x000fc80000000100 */
[----:B------:R-:W-:-:S07]  /*04c0*/  FFMA R19, R0, R19, R3 ;  /* 0x0000001300137223 */ /* 0x000fce0000000003 */
.L_x_2:
[----:B------:R-:W-:Y:S05]  /*04d0*/  BSYNC.RECONVERGENT B0 ;  /* 0x0000000000007941 */ /* 0x000fea0003800200 */
.L_x_0:
[----:B------:R-:W0:Y:S01]  /*04e0*/  LDCU UR5, c[0x0][0x3dc] ;  /* 0x00007b80ff0577ac */ /* 0x000e220008000800 */
[----:B------:R-:W-:Y:S01]  /*04f0*/  IMAD.MOV.U32 R22, RZ, RZ, RZ ;  /* 0x000000ffff167224 */ /* 0x000fe200078e00ff */
[----:B0-----:R-:W-:-:S09]  /*0500*/  UISETP.NE.AND UP1, UPT, UR5, URZ, UPT ;  /* 0x000000ff0500728c */ /* 0x001fd2000bf25270 */
[----:B------:R-:W-:Y:S05]  /*0510*/  BRA.U !UP1, `(.L_x_3) ;  /* 0x0000000109507547 */ /* 0x000fea000b800000 */
[----:B-----5:R-:W-:Y:S01]  /*0520*/  FADD R20, -R15, R20 ;  /* 0x000000140f147221 */ /* 0x020fe20000000100 */
[----:B------:R-:W-:Y:S01]  /*0530*/  FADD R18, -R13, R18 ;  /* 0x000000120d127221 */ /* 0x000fe20000000100 */
[----:B------:R-:W-:Y:S01]  /*0540*/  FADD R17, -R16, R17 ;  /* 0x0000001110117221 */ /* 0x000fe20000000100 */
[----:B------:R-:W-:Y:S01]  /*0550*/  BSSY.RECONVERGENT B0, `(.L_x_3) ;  /* 0x0000010000007945 */ /* 0x000fe20003800200 */
[----:B------:R-:W-:-:S04]  /*0560*/  FMUL R3, R20, R20 ;  /* 0x0000001414037220 */ /* 0x000fc80000400000 */
        /* <DEDUP_REMOVED lines=10> */
.L_x_4:
[----:B------:R-:W-:Y:S01]  /*0610*/  FMUL.FTZ R13, R0, R3 ;  /* 0x00000003000d7220 */ /* 0x000fe20000410000 */
[----:B------:R-:W-:-:S03]  /*0620*/  FMUL.FTZ R3, R3, 0.5 ;  /* 0x3f00000003037820 */ /* 0x000fc60000410000 */
[----:B------:R-:W-:-:S04]  /*0630*/  FFMA R0, -R13, R13, R0 ;  /* 0x0000000d0d007223 */ /* 0x000fc80000000100 */
[----:B------:R-:W-:-:S07]  /*0640*/  FFMA R22, R0, R3, R13 ;  /* 0x0000000300167223 */ /* 0x000fce000000000d */
.L_x_5:
[----:B------:R-:W-:Y:S05]  /*0650*/  BSYNC.RECONVERGENT B0 ;  /* 0x0000000000007941 */ /* 0x000fea0003800200 */
.L_x_3:
        /* <DEDUP_REMOVED lines=11> */
[----:B------:R-:W-:Y:S01]  /*0710*/  BSSY.RECONVERGENT B1, `(.L_x_8) ;  /* 0x0000003000017945 */ /* 0x000fe20003800200 */
[----:B------:R-:W-:-:S07]  /*0720*/  MOV R25, 0x740 ;  /* 0x0000074000197802 */ /* 0x000fce0000000f00 */
[----:B------:R-:W-:Y:S05]  /*0730*/  CALL.REL.NOINC `($__internal_1_$__cuda_sm20_sqrt_rn_f32_slowpath) ;  /* 0x0000002000c07944 */ /* 0x000fea0003c00000 */
[----:B------:R-:W-:Y:S05]  /*0740*/  BSYNC.RECONVERGENT B1 ;  /* 0x0000000000017941 */ /* 0x000fea0003800200 */
.L_x_8:
[----:B------:R-:W-:Y:S01]  /*0750*/  MOV R4, R0 ;  /* 0x0000000000047202 */ /* 0x000fe20000000f00 */
[----:B------:R-:W-:Y:S06]  /*0760*/  BRA `(.L_x_9) ;  /* 0x0000000000107947 */ /* 0x000fec0003800000 */
.L_x_7:
[----:B------:R-:W-:Y:S01]  /*0770*/  FMUL.FTZ R5, R0, R3 ;  /* 0x0000000300057220 */ /* 0x000fe20000410000 */
[----:B------:R-:W-:-:S03]  /*0780*/  FMUL.FTZ R3, R3, 0.5 ;  /* 0x3f00000003037820 */ /* 0x000fc60000410000 */
[----:B------:R-:W-:-:S04]  /*0790*/  FFMA R0, -R5, R5, R0 ;  /* 0x0000000505007223 */ /* 0x000fc80000000100 */
[----:B------:R-:W-:-:S07]  /*07a0*/  FFMA R4, R0, R3, R5 ;  /* 0x0000000300047223 */ /* 0x000fce0000000005 */
.L_x_9:
[----:B------:R-:W-:Y:S05]  /*07b0*/  BSYNC.RECONVERGENT B0 ;  /* 0x0000000000007941 */ /* 0x000fea0003800200 */
.L_x_6:
[----:B------:R-:W0:Y:S01]  /*07c0*/  LDCU.64 UR8, c[0x0][0x3b0] ;  /* 0x00007600ff0877ac */ /* 0x000e220008000a00 */
[----:B------:R-:W-:Y:S01]  /*07d0*/  IMAD.MOV.U32 R2, RZ, RZ, RZ ;  /* 0x000000ffff027224 */ /* 0x000fe200078e00ff */
[----:B0-----:R-:W-:-:S04]  /*07e0*/  UISETP.EQ.U32.AND UP1, UPT, UR8, URZ, UPT ;  /* 0x000000ff0800728c */ /* 0x001fc8000bf22070 */
[----:B------:R-:W-:-:S09]  /*07f0*/  UISETP.EQ.OR.EX UP0, UPT, UR9, URZ, !UP0, UP1 ;  /* 0x000000ff0900728c */ /* 0x000fd2000c702710 */
[----:B------:R-:W-:Y:S05]  /*0800*/  BRA.U UP0, `(.L_x_10) ;  /* 0x0000000100607547 */ /* 0x000fea000b800000 */
[----:B------:R-:W0:Y:S02]  /*0810*/  LDC.64 R2, c[0x0][0x3b0] ;  /* 0x0000ec00ff027b82 */ /* 0x000e240000000a00 */
[----:B0-----:R-:W2:Y:S04]  /*0820*/  LDG.E.CONSTANT R5, desc[UR6][R2.64+0x4] ;  /* 0x0000040602057981 */ /* 0x001ea8000c1e9900 */
[----:B------:R-:W3:Y:S04]  /*0830*/  LDG.E.CONSTANT R0, desc[UR6][R2.64] ;  /* 0x0000000602007981 */ /* 0x000ee8000c1e9900 */
[----:B------:R-:W4:Y:S01]  /*0840*/  LDG.E.CONSTANT R7, desc[UR6][R2.64+0x8] ;  /* 0x0000080602077981 */ /* 0x000f22000c1e9900 */
[----:B------:R-:W-:Y:S01]  /*0850*/  BSSY.RECONVERGENT B0, `(.L_x_10) ;  /* 0x0000013000007945 */ /* 0x000fe20003800200 */
[----:B--2---:R-:W-:Y:S01]  /*0860*/  FADD R5, -R12, R5 ;  /* 0x000000050c057221 */ /* 0x004fe20000000100 */
[----:B---3--:R-:W-:-:S03]  /*0870*/  FADD R0, -R11, R0 ;  /* 0x000000000b007221 */ /* 0x008fc60000000100 */
[----:B------:R-:W-:Y:S01]  /*0880*/  FMUL R5, R5, R5 ;  /* 0x0000000505057220 */ /* 0x000fe20000400000 */
[----:B----4-:R-:W-:-:S03]  /*0890*/  FADD R7, -R14, R7 ;  /* 0x000000070e077221 */ /* 0x010fc60000000100 */
        /* <DEDUP_REMOVED lines=10> */
.L_x_11:
[----:B------:R-:W-:Y:S01]  /*0940*/  FMUL.FTZ R3, R0, R5 ;  /* 0x0000000500037220 */ /* 0x000fe20000410000 */
[----:B------:R-:W-:-:S03]  /*0950*/  FMUL.FTZ R2, R5, 0.5 ;  /* 0x3f00000005027820 */ /* 0x000fc60000410000 */
[----:B------:R-:W-:-:S04]  /*0960*/  FFMA R0, -R3, R3, R0 ;  /* 0x0000000303007223 */ /* 0x000fc80000000100 */
[----:B------:R-:W-:-:S07]  /*0970*/  FFMA R2, R0, R2, R3 ;  /* 0x0000000200027223 */ /* 0x000fce0000000003 */
.L_x_12:
[----:B------:R-:W-:Y:S05]  /*0980*/  BSYNC.RECONVERGENT B0 ;  /* 0x0000000000007941 */ /* 0x000fea0003800200 */
.L_x_10:
[----:B------:R-:W0:Y:S01]  /*0990*/  LDC.64 R14, c[0x0][0x3d0] ;  /* 0x0000f400ff0e7b82 */ /* 0x000e220000000a00 */
[----:B------:R-:W-:Y:S01]  /*09a0*/  FADD R3, R22, R19 ;  /* 0x0000001316037221 */ /* 0x000fe20000000000 */
[----:B------:R-:W-:Y:S03]  /*09b0*/  BSSY.RECONVERGENT B0, `(.L_x_13) ;  /* 0x000000f000007945 */ /* 0x000fe60003800200 */
[----:B------:R-:W-:-:S04]  /*09c0*/  FADD R3, R3, R4 ;  /* 0x0000000403037221 */ /* 0x000fc80000000000 */
[----:B------:R-:W-:Y:S01]  /*09d0*/  FADD R3, R3, R2 ;  /* 0x0000000203037221 */ /* 0x000fe20000000000 */
[----:B0-----:R-:W0:Y:S03]  /*09e0*/  MUFU.RCP R12, R15 ;  /* 0x0000000f000c7308 */ /* 0x001e260000001000 */
[----:B------:R-:W-:-:S05]  /*09f0*/  FADD R0, R3, -R14 ;  /* 0x8000000e03007221 */ /* 0x000fca0000000000 */
[----:B------:R-:W1:Y:S01]  /*0a00*/  FCHK P0, R0, R15 ;  /* 0x0000000f00007302 */ /* 0x000e620000000000 */
[----:B0-----:R-:W-:-:S04]  /*0a10*/  FFMA R5, R12, -R15, 1 ;  /* 0x3f8000000c057423 */ /* 0x001fc8000000080f */
[----:B------:R-:W-:-:S04]  /*0a20*/  FFMA R5, R12, R5, R12 ;  /* 0x000000050c057223 */ /* 0x000fc8000000000c */
[----:B------:R-:W-:-:S04]  /*0a30*/  FFMA R12, R0, R5, RZ ;  /* 0x00000005000c7223 */ /* 0x000fc800000000ff */
[----:B------:R-:W-:-:S04]  /*0a40*/  FFMA R3, R12, -R15, R0 ;  /* 0x8000000f0c037223 */ /* 0x000fc80000000000 */
[----:B------:R-:W-:Y:S01]  /*0a50*/  FFMA R7, R5, R3, R12 ;  /* 0x0000000305077223 */ /* 0x000fe2000000000c */
[----:B-1----:R-:W-:Y:S06]  /*0a60*/  @!P0 BRA `(.L_x_14) ;  /* 0x00000000000c8947 */ /* 0x002fec0003800000 */
[----:B------:R-:W-:-:S07]  /*0a70*/  MOV R12, 0xa90 ;  /* 0x00000a90000c7802 */ /* 0x000fce0000000f00 */
[----:B------:R-:W-:Y:S05]  /*0a80*/  CALL.REL.NOINC `($__internal_2_$__cuda_sm3x_div_rn_noftz_f32_slowpath) ;  /* 0x0000002000487944 */ /* 0x000fea0003c00000 */
[----:B------:R-:W-:-:S07]  /*0a90*/  MOV R7, R5 ;  /* 0x0000000500077202 */ /* 0x000fce0000000f00 */
.L_x_14:
[----:B------:R-:W-:Y:S05]  /*0aa0*/  BSYNC.RECONVERGENT B0 ;  /* 0x0000000000007941 */ /* 0x000fea0003800200 */
.L_x_13:
[----:B------:R-:W0:Y:S01]  /*0ab0*/  LDCU UR5, c[0x0][0x3e0] ;  /* 0x00007c00ff0577ac */ /* 0x000e220008000800 */
[----:B------:R-:W1:Y:S01]  /*0ac0*/  F2I.TRUNC.NTZ R7, R7 ;  /* 0x0000000700077305 */ /* 0x000e62000020f100 */
[----:B------:R-:W-:Y:S01]  /*0ad0*/  HFMA2 R5, -RZ, RZ, 1.875, 0 ;  /* 0x3f800000ff057431 */ /* 0x000fe200000001ff */
[----:B0-----:R-:W-:-:S09]  /*0ae0*/  UISETP.NE.AND UP0, UPT, UR5, URZ, UPT ;  /* 0x000000ff0500728c */ /* 0x001fd2000bf05270 */
[----:B-1----:R-:W-:Y:S05]  /*0af0*/  BRA.U !UP0, `(.L_x_15) ;  /* 0x0000000108447547 */ /* 0x002fea000b800000 */
[----:B------:R-:W-:Y:S01]  /*0b00*/  FMUL R19, R22, R19 ;  /* 0x0000001316137220 */ /* 0x000fe20000400000 */
[----:B------:R-:W-:Y:S03]  /*0b10*/  BSSY.RECONVERGENT B0, `(.L_x_15) ;  /* 0x000000f000007945 */ /* 0x000fe60003800200 */
[----:B------:R-:W-:-:S04]  /*0b20*/  FMUL R19, R19, R4 ;  /* 0x0000000413137220 */ /* 0x000fc80000400000 */
[----:B------:R-:W-:-:S04]  /*0b30*/  FFMA R2, R19, R2, 9.9999997473787516356e-06 ;  /* 0x3727c5ac13027423 */ /* 0x000fc80000000002 */
[----:B------:R-:W-:-:S05]  /*0b40*/  VIADD R0, R2, 0x1800000 ;  /* 0x0180000002007836 */ /* 0x000fca0000000000 */
[----:B------:R-:W-:-:S04]  /*0b50*/  LOP3.LUT R0, R0, 0x7f800000, RZ, 0xc0, !PT ;  /* 0x7f80000000007812 */ /* 0x000fc800078ec0ff */
[----:B------:R-:W-:-:S13]  /*0b60*/  ISETP.GT.U32.AND P0, PT, R0, 0x1ffffff, PT ;  /* 0x01ffffff0000780c */ /* 0x000fda0003f04070 */
[----:B------:R-:W-:Y:S05]  /*0b70*/  @P0 BRA `(.L_x_16) ;  /* 0x0000000000100947 */ /* 0x000fea0003800000 */
[----:B------:R-:W-:-:S07]  /*0b80*/  MOV R4, 0xba0 ;  /* 0x00000ba000047802 */ /* 0x000fce0000000f00 */
[----:B------:R-:W-:Y:S05]  /*0b90*/  CALL.REL.NOINC `($__internal_0_$__cuda_sm20_rcp_rn_f32_slowpath) ;  /* 0x0000001800d47944 */ /* 0x000fea0003c00000 */
[----:B------:R-:W-:Y:S01]  /*0ba0*/  MOV R5, R3 ;  /* 0x0000000300057202 */ /* 0x000fe20000000f00 */
[----:B------:R-:W-:Y:S06]  /*0bb0*/  BRA `(.L_x_17) ;  /* 0x0000000000107947 */ /* 0x000fec0003800000 */
.L_x_16:
[----:B------:R-:W0:Y:S02]  /*0bc0*/  MUFU.RCP R5, R2 ;  /* 0x0000000200057308 */ /* 0x000e240000001000 */
[----:B0-----:R-:W-:-:S04]  /*0bd0*/  FFMA R0, R2, R5, -1 ;  /* 0xbf80000002007423 */ /* 0x001fc80000000005 */
[----:B------:R-:W-:-:S04]  /*0be0*/  FADD.FTZ R0, -R0, -RZ ;  /* 0x800000ff00007221 */ /* 0x000fc80000010100 */
[----:B------:R-:W-:-:S07]  /*0bf0*/  FFMA R5, R5, R0, R5 ;  /* 0x0000000005057223 */ /* 0x000fce0000000005 */
.L_x_17:
[----:B------:R-:W-:Y:S05]  /*0c00*/  BSYNC.RECONVERGENT B0 ;  /* 0x0000000000007941 */ /* 0x000fea0003800200 */
.L_x_15:
[----:B------:R-:W0:Y:S02]  /*0c10*/  LDCU UR5, c[0x0][0x3e8] ;  /* 0x00007d00ff0577ac */ /* 0x000e240008000800 */
[----:B0-----:R-:W-:-:S09]  /*0c20*/  UISETP.NE.AND UP0, UPT, UR5, URZ, UPT ;  /* 0x000000ff0500728c */ /* 0x001fd2000bf05270 */
[----:B------:R-:W-:Y:S05]  /*0c30*/  BRA.U !UP0, `(.L_x_18) ;  /* 0x00000019086c7547 */ /* 0x000fea000b800000 */
[----:B------:R-:W0:Y:S02]  /*0c40*/  LDCU UR5, c[0x0][0x3c0] ;  /* 0x00007800ff0577ac */ /* 0x000e240008000800 */
[----:B0-----:R-:W-:-:S04]  /*0c50*/  MOV R22, UR5 ;  /* 0x0000000500167c02 */ /* 0x001fc80008000f00 */
[----:B------:R-:W-:-:S13]  /*0c60*/  ISETP.GE.AND P0, PT, R22, 0x1, PT ;  /* 0x000000011600780c */ /* 0x000fda0003f06270 */
[----:B------:R-:W-:Y:S05]  /*0c70*/  @!P0 EXIT ;  /* 0x000000000000894d */ /* 0x000fea0003800000 */
[C---:B------:R-:W-:Y:S01]  /*0c80*/  ISETP.GE.U32.AND P0, PT, R22.reuse, 0x8, PT ;  /* 0x000000081600780c */ /* 0x040fe20003f06070 */
[----:B------:R-:W-:Y:S01]  /*0c90*/  HFMA2 R4, -RZ, RZ, 0, 0 ;  /* 0x00000000ff047431 */ /* 0x000fe200000001ff */
[----:B------:R-:W-:-:S11]  /*0ca0*/  LOP3.LUT R3, R22, 0x7, RZ, 0xc0, !PT ;  /* 0x0000000716037812 */ /* 0x000fd600078ec0ff */
[----:B------:R-:W-:Y:S05]  /*0cb0*/  @!P0 BRA `(.L_x_19) ;  /* 0x00000010002c8947 */ /* 0x000fea0003800000 */
[----:B------:R-:W0:Y:S01]  /*0cc0*/  LDC R2, c[0x0][0x3c4] ;  /* 0x0000f100ff027b82 */ /* 0x000e220000000800 */
[C---:B------:R-:W-:Y:S01]  /*0cd0*/  IADD3 R11, PT, PT, R7.reuse, 0x1, RZ ;  /* 0x00000001070b7810 */ /* 0x040fe20007ffe0ff */
[C---:B------:R-:W-:Y:S01]  /*0ce0*/  VIADD R13, R7.reuse, 0x6 ;  /* 0x00000006070d7836 */ /* 0x040fe20000000000 */
[C---:B------:R-:W-:Y:S01]  /*0cf0*/  IADD3 R23, PT, PT, R7.reuse, 0x6, RZ ;  /* 0x0000000607177810 */ /* 0x040fe20007ffe0ff */
[----:B------:R-:W-:Y:S01]  /*0d00*/  VIADD R21, R7, 0x5 ;  /* 0x0000000507157836 */ /* 0x000fe20000000000 */
[-C--:B------:R-:W-:Y:S01]  /*0d10*/  ISETP.GE.U32.AND P1, PT, R11, R22.reuse, PT ;  /* 0x000000160b00720c */ /* 0x080fe20003f26070 */
[----:B------:R-:W-:Y:S01]  /*0d20*/  BSSY.RECONVERGENT B0, `(.L_x_20) ;  /* 0x0000031000007945 */ /* 0x000fe20003800200 */
[C---:B------:R-:W-:Y:S01]  /*0d30*/  IADD3 R11, PT, PT, R7.reuse, 0x2, RZ ;  /* 0x00000002070b7810 */ /* 0x040fe20007ffe0ff */
[----:B------:R-:W1:Y:S01]  /*0d40*/  LDC.64 R16, c[0x0][0x3c8] ;  /* 0x0000f200ff107b82 */ /* 0x000e620000000a00 */
[----:B------:R-:W-:Y:S02]  /*0d50*/  ISETP.GE.U32.AND P6, PT, R7, R22, PT ;  /* 0x000000160700720c */ /* 0x000fe40003fc6070 */
[----:B------:R-:W-:-:S02]  /*0d60*/  P2R R19, PR, RZ, 0x2 ;  /* 0x00000002ff137803 */ /* 0x000fc40000000000 */
[-C--:B------:R-:W-:Y:S02]  /*0d70*/  ISETP.GE.U32.AND P1, PT, R11, R22.reuse, PT ;  /* 0x000000160b00720c */ /* 0x080fe40003f26070 */
[-C--:B------:R-:W-:Y:S02]  /*0d80*/  ISETP.GE.U32.AND P0, PT, R13, R22.reuse, PT ;  /* 0x000000160d00720c */ /* 0x080fe40003f06070 */
[C---:B------:R-:W-:Y:S02]  /*0d90*/  IADD3 R25, PT, PT, R7.reuse, 0x3, RZ ;  /* 0x0000000307197810 */ /* 0x040fe40007ffe0ff */
[C---:B------:R-:W-:Y:S02]  /*0da0*/  IADD3 R15, PT, PT, R7.reuse, 0x4, RZ ;  /* 0x00000004070f7810 */ /* 0x040fe40007ffe0ff */
[----:B------:R-:W-:Y:S02]  /*0db0*/  IADD3 R13, PT, PT, R7, 0x7, RZ ;  /* 0x00000007070d7810 */ /* 0x000fe40007ffe0ff */
[----:B------:R-:W-:Y:S01]  /*0dc0*/  ISETP.GE.U32.AND P2, PT, R25, R22, PT ;  /* 0x000000161900720c */ /* 0x000fe20003f46070 */
[-CC-:B0-----:R-:W-:Y:S01]  /*0dd0*/  IMAD R31, R23, R2.reuse, R8.reuse ;  /* 0x00000002171f7224 */ /* 0x181fe200078e0208 */
[----:B------:R-:W-:Y:S01]  /*0de0*/  LOP3.LUT R4, R22, 0x7ffffff8, RZ, 0xc0, !PT ;  /* 0x7ffffff816047812 */ /* 0x000fe200078ec0ff */
[----:B------:R-:W-:Y:S01]  /*0df0*/  IMAD R23, R11, R2, R8 ;  /* 0x000000020b177224 */ /* 0x000fe200078e0208 */
[----:B------:R-:W-:Y:S01]  /*0e00*/  ISETP.GE.U32.AND P3, PT, R15, R22, PT ;  /* 0x000000160f00720c */ /* 0x000fe20003f66070 */
[----:B------:R-:W-:Y:S01]  /*0e10*/  IMAD R11, R7, R2, R2 ;  /* 0x00000002070b7224 */ /* 0x000fe200078e0202 */
[----:B------:R-:W-:Y:S01]  /*0e20*/  ISETP.GE.U32.AND P4, PT, R21, R22, PT ;  /* 0x000000161500720c */ /* 0x000fe20003f86070 */
[-CC-:B------:R-:W-:Y:S01]  /*0e30*/  IMAD R25, R25, R2.reuse, R8.reuse ;  /* 0x0000000219197224 */ /* 0x180fe200078e0208 */
[----:B------:R-:W-:Y:S01]  /*0e40*/  IADD3 R0, PT, PT, -R4, 0x8, RZ ;  /* 0x0000000804007810 */ /* 0x000fe20007ffe1ff */
[-CC-:B------:R-:W-:Y:S01]  /*0e50*/  IMAD R27, R15, R2.reuse, R8.reuse ;  /* 0x000000020f1b7224 */ /* 0x180fe200078e0208 */
[----:B------:R-:W-:Y:S01]  /*0e60*/  IADD3 R11, PT, PT, R8, R11, RZ ;  /* 0x0000000b080b7210 */ /* 0x000fe20007ffe0ff */
[--C-:B------:R-:W-:Y:S01]  /*0e70*/  IMAD R29, R21, R2, R8.reuse ;  /* 0x00000002151d7224 */ /* 0x100fe200078e0208 */
[----:B-1----:R-:W-:Y:S01]  /*0e80*/  LEA R24, R17, R6, 0x2 ;  /* 0x0000000611187211 */ /* 0x002fe200078e10ff */
[--C-:B------:R-:W-:Y:S01]  /*0e90*/  IMAD R33, R13, R2, R8.reuse ;  /* 0x000000020d217224 */ /* 0x100fe200078e0208 */
[----:B------:R-:W-:Y:S01]  /*0ea0*/  LEA R20, R17, R6, 0x1 ;  /* 0x0000000611147211 */ /* 0x000fe200078e08ff */
[----:B------:R-:W-:Y:S01]  /*0eb0*/  IMAD R35, R7, R2, R8 ;  /* 0x0000000207237224 */ /* 0x000fe200078e0208 */
[----:B------:R-:W-:Y:S01]  /*0ec0*/  ISETP.GE.U32.AND P5, PT, R13, R22, PT ;  /* 0x000000160d00720c */ /* 0x000fe20003fa6070 */
[----:B------:R-:W-:-:S02]  /*0ed0*/  IMAD R2, R2, R16, RZ ;  /* 0x0000001002027224 */ /* 0x000fc400078e02ff */
[-CC-:B------:R-:W-:Y:S02]  /*0ee0*/  IMAD R31, R31, R16.reuse, R9.reuse ;  /* 0x000000101f1f7224 */ /* 0x180fe400078e0209 */
[-CC-:B------:R-:W-:Y:S02]  /*0ef0*/  IMAD R23, R23, R16.reuse, R9.reuse ;  /* 0x0000001017177224 */ /* 0x180fe400078e0209 */
[-CC-:B------:R-:W-:Y:S02]  /*0f00*/  IMAD R25, R25, R16.reuse, R9.reuse ;  /* 0x0000001019197224 */ /* 0x180fe400078e0209 */
[-CC-:B------:R-:W-:Y:S02]  /*0f10*/  IMAD R27, R27, R16.reuse, R9.reuse ;  /* 0x000000101b1b7224 */ /* 0x180fe400078e0209 */
[-CC-:B------:R-:W-:Y:S02]  /*0f20*/  IMAD R29, R29, R16.reuse, R9.reuse ;  /* 0x000000101d1d7224 */ /* 0x180fe400078e0209 */
[----:B------:R-:W-:-:S02]  /*0f30*/  IMAD R33, R33, R16, R9 ;  /* 0x0000001021217224 */ /* 0x000fc400078e0209 */
[-CC-:B------:R-:W-:Y:S02]  /*0f40*/  IMAD R35, R35, R16.reuse, R9.reuse ;  /* 0x0000001023237224 */ /* 0x180fe400078e0209 */
[----:B------:R-:W-:Y:S01]  /*0f50*/  IMAD R11, R11, R16, R9 ;  /* 0x000000100b0b7224 */ /* 0x000fe200078e0209 */
[C---:B------:R-:W-:Y:S01]  /*0f60*/  IADD3 R16, PT, PT, R17.reuse, UR4, R10 ;  /* 0x0000000411107c10 */ /* 0x040fe2000fffe00a */
[C-C-:B------:R-:W-:Y:S02]  /*0f70*/  IMAD R15, R17.reuse, 0x5, R6.reuse ;  /* 0x00000005110f7824 */ /* 0x140fe400078e0206 */
[C-C-:B------:R-:W-:Y:S02]  /*0f80*/  IMAD R14, R17.reuse, 0x3, R6.reuse ;  /* 0x00000003110e7824 */ /* 0x140fe400078e0206 */
[C-C-:B------:R-:W-:Y:S02]  /*0f90*/  IMAD R10, R17.reuse, 0x7, R6.reuse ;  /* 0x00000007110a7824 */ /* 0x140fe400078e0206 */
[----:B------:R-:W-:Y:S01]  /*0fa0*/  IMAD R18, R17, 0x6, R6 ;  /* 0x0000000611127824 */ /* 0x000fe200078e0206 */
[----:B------:R-:W-:Y:S06]  /*0fb0*/  @P6 BRA `(.L_x_21) ;  /* 0x00000000001c6947 */ /* 0x000fec0003800000 */
[----:B------:R-:W0:Y:S02]  /*0fc0*/  LDC.64 R12, c[0x0][0x380] ;  /* 0x0000e000ff0c7b82 */ /* 0x000e240000000a00 */
[----:B0-----:R-:W-:-:S06]  /*0fd0*/  IMAD.WIDE.U32 R36, R35, 0x4, R12 ;  /* 0x0000000423247825 */ /* 0x001fcc00078e000c */
[----:B------:R-:W0:Y:S01]  /*0fe0*/  LDC.64 R12, c[0x0][0x388] ;  /* 0x0000e200ff0c7b82 */ /* 0x000e220000000a00 */
[----:B------:R-:W2:Y:S01]  /*0ff0*/  LDG.E.CONSTANT R36, desc[UR6][R36.64] ;  /* 0x0000000624247981 */ /* 0x000ea2000c1e9900 */
[----:B0-----:R-:W-:-:S04]  /*1000*/  IMAD.WIDE R12, R6, 0x4, R12 ;  /* 0x00000004060c7825 */ /* 0x001fc800078e020c */
[----:B--2---:R-:W-:-:S05]  /*1010*/  FMUL R21, R36, R5 ;  /* 0x0000000524157220 */ /* 0x004fca0000400000 */
[----:B------:R0:W-:Y:S02]  /*1020*/  REDG.E.ADD.F32.FTZ.RN.STRONG.GPU desc[UR6][R12.64], R21 ;  /* 0x000000150c0079a6 */ /* 0x0001e4000c12f306 */
.L_x_21:
[----:B------:R-:W-:Y:S05]  /*1030*/  BSYNC.RECONVERGENT B0 ;  /* 0x0000000000007941 */ /* 0x000fea0003800200 */
.L_x_20:
[----:B------:R-:W-:Y:S01]  /*1040*/  ISETP.NE.AND P6, PT, R19, RZ, PT ;  /* 0x000000ff1300720c */ /* 0x000fe20003fc5270 */
[----:B------:R-:W-:-:S12]  /*1050*/  BSSY.RECONVERGENT B0, `(.L_x_22) ;  /* 0x0000009000007945 */ /* 0x000fd80003800200 */
[----:B------:R-:W-:Y:S05]  /*1060*/  @P6 BRA `(.L_x_23) ;  /* 0x00000000001c6947 */ /* 0x000fea0003800000 */
[----:B0-----:R-:W0:Y:S02]  /*1070*/  LDC.64 R12, c[0x0][0x380] ;  /* 0x0000e000ff0c7b82 */ /* 0x001e240000000a00 */
[----:B0-----:R-:W-:-:S06]  /*1080*/  IMAD.WIDE.U32 R36, R11, 0x4, R12 ;  /* 0x000000040b247825 */ /* 0x001fcc00078e000c */
[----:B------:R-:W0:Y:S01]  /*1090*/  LDC.64 R12, c[0x0][0x388] ;  /* 0x0000e200ff0c7b82 */ /* 0x000e220000000a00 */
[----:B------:R-:W2:Y:S01]  /*10a0*/  LDG.E.CONSTANT R36, desc[UR6][R36.64] ;  /* 0x0000000624247981 */ /* 0x000ea2000c1e9900 */
[----:B0-----:R-:W-:-:S04]  /*10b0*/  IMAD.WIDE R12, R16, 0x4, R12 ;  /* 0x00000004100c7825 */ /* 0x001fc800078e020c */
[----:B--2---:R-:W-:-:S05]  /*10c0*/  FMUL R19, R36, R5 ;  /* 0x0000000524137220 */ /* 0x004fca0000400000 */
[----:B------:R1:W-:Y:S02]  /*10d0*/  REDG.E.ADD.F32.FTZ.RN.STRONG.GPU desc[UR6][R12.64], R19 ;  /* 0x000000130c0079a6 */ /* 0x0003e4000c12f306 */
.L_x_23:
[----:B------:R-:W-:Y:S05]  /*10e0*/  BSYNC.RECONVERGENT B0 ;  /* 0x0000000000007941 */ /* 0x000fea0003800200 */
.L_x_22:
[----:B------:R-:W-:Y:S04]  /*10f0*/  BSSY.RECONVERGENT B0, `(.L_x_24) ;  /* 0x0000009000007945 */ /* 0x000fe80003800200 */
[----:B------:R-:W-:Y:S05]  /*1100*/  @P1 BRA `(.L_x_25) ;  /* 0x00000000001c1947 */ /* 0x000fea0003800000 */
[----:B01----:R-:W0:Y:S02]  /*1110*/  LDC.64 R12, c[0x0][0x380] ;  /* 0x0000e000ff0c7b82 */ /* 0x003e240000000a00 */
[----:B0-----:R-:W-:-:S06]  /*1120*/  IMAD.WIDE.U32 R36, R23, 0x4, R12 ;  /* 0x0000000417247825 */ /* 0x001fcc00078e000c */
[----:B------:R-:W0:Y:S01]  /*1130*/  LDC.64 R12, c[0x0][0x388] ;  /* 0x0000e200ff0c7b82 */ /* 0x000e220000000a00 */
[----:B------:R-:W2:Y:S01]  /*1140*/  LDG.E.CONSTANT R36, desc[UR6][R36.64] ;  /* 0x0000000624247981 */ /* 0x000ea2000c1e9900 */
[----:B0-----:R-:W-:-:S04]  /*1150*/  IMAD.WIDE R12, R20, 0x4, R12 ;  /* 0x00000004140c7825 */ /* 0x001fc800078e020c */
[----:B--2---:R-:W-:-:S05]  /*1160*/  FMUL R19, R36, R5 ;  /* 0x0000000524137220 */ /* 0x004fca0000400000 */
[----:B------:R2:W-:Y:S02]  /*1170*/  REDG.E.ADD.F32.FTZ.RN.STRONG.GPU desc[UR6][R12.64], R19 ;  /* 0x000000130c0079a6 */ /* 0x0005e4000c12f306 */
.L_x_25:
[----:B------:R-:W-:Y:S05]  /*1180*/  BSYNC.RECONVERGENT B0 ;  /* 0x0000000000007941 */ /* 0x000fea0003800200 */
.L_x_24:
[----:B------:R-:W-:Y:S04]  /*1190*/  BSSY.RECONVERGENT B0, `(.L_x_26) ;  /* 0x0000009000007945 */ /* 0x000fe80003800200 */
[----:B------:R-:W-:Y:S05]  /*11a0*/  @P2 BRA `(.L_x_27) ;  /* 0x00000000001c2947 */ /* 0x000fea0003800000 */
[----:B012---:R-:W0:Y:S02]  /*11b0*/  LDC.64 R12, c[0x0][0x380] ;  /* 0x0000e000ff0c7b82 */ /* 0x007e240000000a00 */
[----:B0-----:R-:W-:-:S06]  /*11c0*/  IMAD.WIDE.U32 R36, R25, 0x4, R12 ;  /* 0x0000000419247825 */ /* 0x001fcc00078e000c */
[----:B------:R-:W0:Y:S01]  /*11d0*/  LDC.64 R12, c[0x0][0x388] ;  /* 0x0000e200ff0c7b82 */ /* 0x000e220000000a00 */
[----:B------:R-:W2:Y:S01]  /*11e0*/  LDG.E.CONSTANT R36, desc[UR6][R36.64] ;  /* 0x0000000624247981 */ /* 0x000ea2000c1e9900 */
[----:B0-----:R-:W-:-:S04]  /*11f0*/  IMAD.WIDE R12, R14, 0x4, R12 ;  /* 0x000000040e0c7825 */ /* 0x001fc800078e020c */
[----:B--2---:R-:W-:-:S05]  /*1200*/  FMUL R19, R36, R5 ;  /* 0x0000000524137220 */ /* 0x004fca0000400000 */
[----:B------:R3:W-:Y:S02]  /*1210*/  REDG.E.ADD.F32.FTZ.RN.STRONG.GPU desc[UR6][R12.64], R19 ;  /* 0x000000130c0079a6 */ /* 0x0007e4000c12f306 */
.L_x_27:
[----:B------:R-:W-:Y:S05]  /*1220*/  BSYNC.RECONVERGENT B0 ;  /* 0x0000000000007941 */ /* 0x000fea0003800200 */
.L_x_26:
[----:B------:R-:W-:Y:S04]  /*1230*/  BSSY.RECONVERGENT B0, `(.L_x_28) ;  /* 0x0000009000007945 */ /* 0x000fe80003800200 */
[----:B------:R-:W-:Y:S05]  /*1240*/  @P3 BRA `(.L_x_29) ;  /* 0x00000000001c3947 */ /* 0x000fea0003800000 */
[----:B0123--:R-:W0:Y:S02]  /*1250*/  LDC.64 R12, c[0x0][0x380] ;  /* 0x0000e000ff0c7b82 */ /* 0x00fe240000000a00 */
[----:B0-----:R-:W-:-:S06]  /*1260*/  IMAD.WIDE.U32 R36, R27, 0x4, R12 ;  /* 0x000000041b247825 */ /* 0x001fcc00078e000c */
[----:B------:R-:W0:Y:S01]  /*1270*/  LDC.64 R12, c[0x0][0x388] ;  /* 0x0000e200ff0c7b82 */ /* 0x000e220000000a00 */
[----:B------:R-:W2:Y:S01]  /*1280*/  LDG.E.CONSTANT R36, desc[UR6][R36.64] ;  /* 0x0000000624247981 */ /* 0x000ea2000c1e9900 */
[----:B0-----:R-:W-:-:S04]  /*1290*/  IMAD.WIDE R12, R24, 0x4, R12 ;  /* 0x00000004180c7825 */ /* 0x001fc800078e020c */
[----:B--2---:R-:W-:-:S05]  /*12a0*/  FMUL R19, R36, R5 ;  /* 0x0000000524137220 */ /* 0x004fca0000400000 */
[----:B------:R4:W-:Y:S02]  /*12b0*/  REDG.E.ADD.F32.FTZ.RN.STRONG.GPU desc[UR6][R12.64], R19 ;  /* 0x000000130c0079a6 */ /* 0x0009e4000c12f306 */
.L_x_29:
[----:B------:R-:W-:Y:S05]  /*12c0*/  BSYNC.RECONVERGENT B0 ;  /* 0x0000000000007941 */ /* 0x000fea0003800200 */
.L_x_28:
[----:B------:R-:W-:Y:S04]  /*12d0*/  BSSY.RECONVERGENT B0, `(.L_x_30) ;  /* 0x0000009000007945 */ /* 0x000fe80003800200 */
[----:B------:R-:W-:Y:S05]  /*12e0*/  @P4 BRA `(.L_x_31) ;  /* 0x00000000001c4947 */ /* 0x000fea0003800000 */
[----:B01234-:R-:W0:Y:S02]  /*12f0*/  LDC.64 R12, c[0x0][0x380] ;  /* 0x0000e000ff0c7b82 */ /* 0x01fe240000000a00 */
[----:B0-----:R-:W-:-:S06]  /*1300*/  IMAD.WIDE.U32 R36, R29, 0x4, R12 ;  /* 0x000000041d247825 */ /* 0x001fcc00078e000c */
[----:B------:R-:W0:Y:S01]  /*1310*/  LDC.64 R12, c[0x0][0x388] ;  /* 0x0000e200ff0c7b82 */ /* 0x000e220000000a00 */
[----:B------:R-:W2:Y:S01]  /*1320*/  LDG.E.CONSTANT R36, desc[UR6][R36.64] ;  /* 0x0000000624247981 */ /* 0x000ea2000c1e9900 */
[----:B0-----:R-:W-:-:S04]  /*1330*/  IMAD.WIDE R12, R15, 0x4, R12 ;  /* 0x000000040f0c7825 */ /* 0x001fc800078e020c */
[----:B--2---:R-:W-:-:S05]  /*1340*/  FMUL R19, R36, R5 ;  /* 0x0000000524137220 */ /* 0x004fca0000400000 */
[----:B------:R0:W-:Y:S02]  /*1350*/  REDG.E.ADD.F32.FTZ.RN.STRONG.GPU desc[UR6][R12.64], R19 ;  /* 0x000000130c0079a6 */ /* 0x0001e4000c12f306 */
.L_x_31:
[----:B------:R-:W-:Y:S05]  /*1360*/  BSYNC.RECONVERGENT B0 ;  /* 0x0000000000007941 */ /* 0x000fea0003800200 */
.L_x_30:
[----:B------:R-:W-:Y:S04]  /*1370*/  BSSY.RECONVERGENT B0, `(.L_x_32) ;  /* 0x000000a000007945 */ /* 0x000fe80003800200 */
[----:B------:R-:W-:Y:S05]  /*1380*/  @P0 BRA `(.L_x_33) ;  /* 0x0000000000200947 */ /* 0x000fea0003800000 */
[----:B01234-:R-:W0:Y:S02]  /*1390*/  LDC.64 R12, c[0x0][0x380] ;  /* 0x0000e000ff0c7b82 */ /* 0x01fe240000000a00 */
[----:B0-----:R-:W-:-:S06]  /*13a0*/  IMAD.WIDE.U32 R36, R31, 0x4, R12 ;  /* 0x000000041f247825 */ /* 0x001fcc00078e000c */
[----:B------:R-:W0:Y:S01]  /*13b0*/  LDC.64 R12, c[0x0][0x388] ;  /* 0x0000e200ff0c7b82 */ /* 0x000e220000000a00 */
[----:B------:R-:W2:Y:S01]  /*13c0*/  LDG.E.CONSTANT R36, desc[UR6][R36.64] ;  /* 0x0000000624247981 */ /* 0x000ea2000c1e9900 */
[----:B------:R-:W-:-:S04]  /*13d0*/  IMAD R19, R17, 0x6, R6 ;  /* 0x0000000611137824 */ /* 0x000fc800078e0206 */
[----:B0-----:R-:W-:-:S04]  /*13e0*/  IMAD.WIDE R12, R19, 0x4, R12 ;  /* 0x00000004130c7825 */ /* 0x001fc800078e020c */
[----:B--2---:R-:W-:-:S05]  /*13f0*/  FMUL R19, R36, R5 ;  /* 0x0000000524137220 */ /* 0x004fca0000400000 */
[----:B------:R0:W-:Y:S02]  /*1400*/  REDG.E.ADD.F32.FTZ.RN.STRONG.GPU desc[UR6][R12.64], R19 ;  /* 0x000000130c0079a6 */ /* 0x0001e4000c12f306 */
.L_x_33:
[----:B------:R-:W-:Y:S05]  /*1410*/  BSYNC.RECONVERGENT B0 ;  /* 0x0000000000007941 */ /* 0x000fea0003800200 */
.L_x_32:
        /* <DEDUP_REMOVED lines=9> */
.L_x_35:
[----:B------:R-:W-:Y:S05]  /*14b0*/  BSYNC.RECONVERGENT B0 ;  /* 0x0000000000007941 */ /* 0x000fea0003800200 */
.L_x_34:
[----:B------:R-:W-:Y:S01]  /*14c0*/  ISETP.NE.AND P0, PT, R0, RZ, PT ;  /* 0x000000ff0000720c */ /* 0x000fe20003f05270 */
[C---:B------:R-:W-:Y:S01]  /*14d0*/  IMAD R10, R17.reuse, 0x8, R10 ;  /* 0x00000008110a7824 */ /* 0x040fe200078e020a */
[C---:B01234-:R-:W-:Y:S01]  /*14e0*/  LEA R12, R17.reuse, R15, 0x3 ;  /* 0x0000000f110c7211 */ /* 0x05ffe200078e18ff */
[C---:B------:R-:W-:Y:S01]  /*14f0*/  IMAD R16, R17.reuse, 0x8, R16 ;  /* 0x0000000811107824 */ /* 0x040fe200078e0210 */
[C---:B------:R-:W-:Y:S01]  /*1500*/  LEA R13, R17.reuse, R24, 0x3 ;  /* 0x00000018110d7211 */ /* 0x040fe200078e18ff */
[C---:B------:R-:W-:Y:S01]  /*1510*/  IMAD R27, R2.reuse, 0x8, R27 ;  /* 0x00000008021b7824 */ /* 0x040fe200078e021b */
[C---:B------:R-:W-:Y:S01]  /*1520*/  LEA R14, R17.reuse, R14, 0x3 ;  /* 0x0000000e110e7211 */ /* 0x040fe200078e18ff */
[----:B------:R-:W-:Y:S01]  /*1530*/  IMAD R21, R2, 0x8, R11 ;  /* 0x0000000802157824 */ /* 0x000fe200078e020b */
[C---:B------:R-:W-:Y:S02]  /*1540*/  LEA R15, R17.reuse, R20, 0x3 ;  /* 0x00000014110f7211 */ /* 0x040fe400078e18ff */
[----:B------:R-:W-:-:S02]  /*1550*/  LEA R18, R17, R18, 0x3 ;  /* 0x0000001211127211 */ /* 0x000fc400078e18ff */
[----:B------:R-:W-:Y:S02]  /*1560*/  LEA R17, R17, R6, 0x3 ;  /* 0x0000000611117211 */ /* 0x000fe400078e18ff */
[C---:B------:R-:W-:Y:S02]  /*1570*/  LEA R23, R2.reuse, R23, 0x3 ;  /* 0x0000001702177211 */ /* 0x040fe400078e18ff */
[C---:B------:R-:W-:Y:S02]  /*1580*/  LEA R25, R2.reuse, R25, 0x3 ;  /* 0x0000001902197211 */ /* 0x040fe400078e18ff */
[C---:B------:R-:W-:Y:S02]  /*1590*/  LEA R29, R2.reuse, R29, 0x3 ;  /* 0x0000001d021d7211 */ /* 0x040fe400078e18ff */
[C---:B------:R-:W-:Y:S02]  /*15a0*/  LEA R31, R2.reuse, R31, 0x3 ;  /* 0x0000001f021f7211 */ /* 0x040fe400078e18ff */
[----:B------:R-:W-:-:S02]  /*15b0*/  LEA R33, R2, R33, 0x3 ;  /* 0x0000002102217211 */ /* 0x000fc400078e18ff */
[----:B------:R-:W-:Y:S01]  /*15c0*/  LEA R35, R2, R35, 0x3 ;  /* 0x0000002302237211 */ /* 0x000fe200078e18ff */
[----:B------:R-:W-:Y:S06]  /*15d0*/  @!P0 BRA `(.L_x_19) ;  /* 0x0000000400e48947 */ /* 0x000fec0003800000 */
[----:B------:R-:W0:Y:S01]  /*15e0*/  LDC R22, c[0x0][0x3c0] ;  /* 0x0000f000ff167b82 */ /* 0x000e220000000800 */
[----:B------:R-:W-:Y:S02]  /*15f0*/  MOV R11, R18 ;  /* 0x00000012000b7202 */ /* 0x000fe40000000f00 */
[----:B------:R-:W-:-:S07]  /*1600*/  IADD3 R20, PT, PT, R7, 0xb, RZ ;  /* 0x0000000b07147810 */ /* 0x000fce0007ffe0ff */
.L_x_52:
[C---:B------:R-:W-:Y:S01]  /*1610*/  IADD3 R18, PT, PT, R20.reuse, -0x3, RZ ;  /* 0xfffffffd14127810 */ /* 0x040fe20007ffe0ff */
[C---:B------:R-:W-:Y:S01]  /*1620*/  VIADD R19, R20.reuse, 0xffffffff ;  /* 0xffffffff14137836 */ /* 0x040fe20000000000 */
[----:B------:R-:W-:Y:S01]  /*1630*/  IADD3 R37, PT, PT, R20, -0x2, RZ ;  /* 0xfffffffe14257810 */ /* 0x000fe20007ffe0ff */
[----:B------:R-:W-:Y:S01]  /*1640*/  BSSY.RECONVERGENT B0, `(.L_x_36) ;  /* 0x0000016000007945 */ /* 0x000fe20003800200 */
[-C--:B0-----:R-:W-:Y:S02]  /*1650*/  ISETP.GE.U32.AND P6, PT, R18, R22.reuse, PT ;  /* 0x000000161200720c */ /* 0x081fe40003fc6070 */
[-C--:B------:R-:W-:Y:S02]  /*1660*/  ISETP.GE.U32.AND P1, PT, R37, R22.reuse, PT ;  /* 0x000000162500720c */ /* 0x080fe40003f26070 */
[----:B------:R-:W-:Y:S02]  /*1670*/  ISETP.GE.U32.AND P0, PT, R19, R22, PT ;  /* 0x000000161300720c */ /* 0x000fe40003f06070 */
[----:B------:R-:W-:-:S02]  /*1680*/  IADD3 R26, PT, PT, R20, 0x1, RZ ;  /* 0x00000001141a7810 */ /* 0x000fc40007ffe0ff */
[C---:B------:R-:W-:Y:S02]  /*1690*/  IADD3 R18, PT, PT, R20.reuse, 0x2, RZ ;  /* 0x0000000214127810 */ /* 0x040fe40007ffe0ff */
[C---:B------:R-:W-:Y:S02]  /*16a0*/  IADD3 R37, PT, PT, R20.reuse, 0x3, RZ ;  /* 0x0000000314257810 */ /* 0x040fe40007ffe0ff */
[----:B------:R-:W-:Y:S02]  /*16b0*/  IADD3 R19, PT, PT, R20, 0x4, RZ ;  /* 0x0000000414137810 */ /* 0x000fe40007ffe0ff */
[----:B------:R-:W-:Y:S02]  /*16c0*/  P2R R24, PR, RZ, 0x2 ;  /* 0x00000002ff187803 */ /* 0x000fe40000000000 */
[-C--:B------:R-:W-:Y:S02]  /*16d0*/  ISETP.GE.U32.AND P1, PT, R26, R22.reuse, PT ;  /* 0x000000161a00720c */ /* 0x080fe40003f26070 */
[----:B------:R-:W-:-:S02]  /*16e0*/  ISETP.GE.U32.AND P2, PT, R18, R22, PT ;  /* 0x000000161200720c */ /* 0x000fc40003f46070 */
[-C--:B------:R-:W-:Y:S02]  /*16f0*/  ISETP.GE.U32.AND P3, PT, R37, R22.reuse, PT ;  /* 0x000000162500720c */ /* 0x080fe40003f66070 */
[-C--:B------:R-:W-:Y:S02]  /*1700*/  ISETP.GE.U32.AND P4, PT, R19, R22.reuse, PT ;  /* 0x000000161300720c */ /* 0x080fe40003f86070 */
[----:B------:R-:W-:Y:S01]  /*1710*/  ISETP.GE.U32.AND P5, PT, R20, R22, PT ;  /* 0x000000161400720c */ /* 0x000fe20003fa6070 */
[----:B------:R-:W-:-:S12]  /*1720*/  @P6 BRA `(.L_x_37) ;  /* 0x00000000001c6947 */ /* 0x000fd80003800000 */
[----:B------:R-:W0:Y:S02]  /*1730*/  LDC.64 R18, c[0x0][0x380] ;  /* 0x0000e000ff127b82 */ /* 0x000e240000000a00 */
[----:B0-----:R-:W-:-:S06]  /*1740*/  IMAD.WIDE.U32 R36, R35, 0x4, R18 ;  /* 0x0000000423247825 */ /* 0x001fcc00078e0012 */
[----:B------:R-:W0:Y:S01]  /*1750*/  LDC.64 R18, c[0x0][0x388] ;  /* 0x0000e200ff127b82 */ /* 0x000e220000000a00 */
[----:B------:R-:W2:Y:S01]  /*1760*/  LDG.E.CONSTANT R36, desc[UR6][R36.64] ;  /* 0x0000000624247981 */ /* 0x000ea2000c1e9900 */
[----:B0-----:R-:W-:-:S04]  /*1770*/  IMAD.WIDE R18, R17, 0x4, R18 ;  /* 0x0000000411127825 */ /* 0x001fc800078e0212 */
[----:B--2---:R-:W-:-:S05]  /*1780*/  FMUL R26, R36, R5 ;  /* 0x00000005241a7220 */ /* 0x004fca0000400000 */
[----:B------:R0:W-:Y:S02]  /*1790*/  REDG.E.ADD.F32.FTZ.RN.STRONG.GPU desc[UR6][R18.64], R26 ;  /* 0x0000001a120079a6 */ /* 0x0001e4000c12f306 */
.L_x_37:
[----:B------:R-:W-:Y:S05]  /*17a0*/  BSYNC.RECONVERGENT B0 ;  /* 0x0000000000007941 */ /* 0x000fea0003800200 */
.L_x_36:
        /* <DEDUP_REMOVED lines=10> */
.L_x_39:
[----:B------:R-:W-:Y:S05]  /*1850*/  BSYNC.RECONVERGENT B0 ;  /* 0x0000000000007941 */ /* 0x000fea0003800200 */
.L_x_38:
        /* <DEDUP_REMOVED lines=9> */
.L_x_41:
[----:B------:R-:W-:Y:S05]  /*18f0*/  BSYNC.RECONVERGENT B0 ;  /* 0x0000000000007941 */ /* 0x000fea0003800200 */
.L_x_40:
        /* <DEDUP_REMOVED lines=9> */
.L_x_43:
[----:B------:R-:W-:Y:S05]  /*1990*/  BSYNC.RECONVERGENT B0 ;  /* 0x0000000000007941 */ /* 0x000fea0003800200 */
.L_x_42:
        /* <DEDUP_REMOVED lines=9> */
.L_x_45:
[----:B------:R-:W-:Y:S05]  /*1a30*/  BSYNC.RECONVERGENT B0 ;  /* 0x0000000000007941 */ /* 0x000fea0003800200 */
.L_x_44:
        /* <DEDUP_REMOVED lines=9> */
.L_x_47:
[----:B------:R-:W-:Y:S05]  /*1ad0*/  BSYNC.RECONVERGENT B0 ;  /* 0x0000000000007941 */ /* 0x000fea0003800200 */
.L_x_46:
        /* <DEDUP_REMOVED lines=9> */
.L_x_49:
[----:B------:R-:W-:Y:S05]  /*1b70*/  BSYNC.RECONVERGENT B0 ;  /* 0x0000000000007941 */ /* 0x000fea0003800200 */
.L_x_48:
        /* <DEDUP_REMOVED lines=9> */
.L_x_51:
[----:B------:R-:W-:Y:S05]  /*1c10*/  BSYNC.RECONVERGENT B0 ;  /* 0x0000000000007941 */ /* 0x000fea0003800200 */
.L_x_50:
[----:B01234-:R-:W0:Y:S01]  /*1c20*/  LDC R18, c[0x0][0x3cc] ;  /* 0x0000f300ff127b82 */ /* 0x01fe220000000800 */
[----:B------:R-:W-:Y:S01]  /*1c30*/  IADD3 R0, PT, PT, R0, 0x8, RZ ;  /* 0x0000000800007810 */ /* 0x000fe20007ffe0ff */
[----:B------:R-:W-:Y:S01]  /*1c40*/  IMAD R25, R2, 0x8, R25 ;  /* 0x0000000802197824 */ /* 0x000fe200078e0219 */
[----:B------:R-:W-:Y:S02]  /*1c50*/  IADD3 R20, PT, PT, R20, 0x8, RZ ;  /* 0x0000000814147810 */ /* 0x000fe40007ffe0ff */
[----:B------:R-:W-:Y:S02]  /*1c60*/  ISETP.NE.AND P0, PT, R0, RZ, PT ;  /* 0x000000ff0000720c */ /* 0x000fe40003f05270 */
[C---:B------:R-:W-:Y:S02]  /*1c70*/  LEA R21, R2.reuse, R21, 0x3 ;  /* 0x0000001502157211 */ /* 0x040fe400078e18ff */
[C---:B------:R-:W-:Y:S02]  /*1c80*/  LEA R23, R2.reuse, R23, 0x3 ;  /* 0x0000001702177211 */ /* 0x040fe400078e18ff */
[----:B------:R-:W-:-:S02]  /*1c90*/  LEA R27, R2, R27, 0x3 ;  /* 0x0000001b021b7211 */ /* 0x000fc400078e18ff */
[C---:B------:R-:W-:Y:S02]  /*1ca0*/  LEA R29, R2.reuse, R29, 0x3 ;  /* 0x0000001d021d7211 */ /* 0x040fe400078e18ff */
[C---:B------:R-:W-:Y:S02]  /*1cb0*/  LEA R31, R2.reuse, R31, 0x3 ;  /* 0x0000001f021f7211 */ /* 0x040fe400078e18ff */
[C---:B------:R-:W-:Y:S02]  /*1cc0*/  LEA R33, R2.reuse, R33, 0x3 ;  /* 0x0000002102217211 */ /* 0x040fe400078e18ff */
[----:B------:R-:W-:Y:S01]  /*1cd0*/  LEA R35, R2, R35, 0x3 ;  /* 0x0000002302237211 */ /* 0x000fe200078e18ff */
[C---:B0-----:R-:W-:Y:S01]  /*1ce0*/  IMAD R10, R18.reuse, 0x8, R10 ;  /* 0x00000008120a7824 */ /* 0x041fe200078e020a */
[C---:B------:R-:W-:Y:S01]  /*1cf0*/  LEA R11, R18.reuse, R11, 0x3 ;  /* 0x0000000b120b7211 */ /* 0x040fe200078e18ff */
[C---:B------:R-:W-:Y:S01]  /*1d00*/  IMAD R16, R18.reuse, 0x8, R16 ;  /* 0x0000000812107824 */ /* 0x040fe200078e0210 */
[----:B------:R-:W-:-:S02]  /*1d10*/  LEA R12, R18, R12, 0x3 ;  /* 0x0000000c120c7211 */ /* 0x000fc400078e18ff */
[C---:B------:R-:W-:Y:S02]  /*1d20*/  LEA R13, R18.reuse, R13, 0x3 ;  /* 0x0000000d120d7211 */ /* 0x040fe400078e18ff */
[C---:B------:R-:W-:Y:S02]  /*1d30*/  LEA R14, R18.reuse, R14, 0x3 ;  /* 0x0000000e120e7211 */ /* 0x040fe400078e18ff */
[C---:B------:R-:W-:Y:S02]  /*1d40*/  LEA R15, R18.reuse, R15, 0x3 ;  /* 0x0000000f120f7211 */ /* 0x040fe400078e18ff */
[----:B------:R-:W-:Y:S01]  /*1d50*/  LEA R17, R18, R17, 0x3 ;  /* 0x0000001112117211 */ /* 0x000fe200078e18ff */
[----:B------:R-:W-:Y:S06]  /*1d60*/  @P0 BRA `(.L_x_52) ;  /* 0xfffffff800280947 */ /* 0x000fec000383ffff */
.L_x_19:
[----:B------:R-:W-:-:S13]  /*1d70*/  ISETP.NE.AND P0, PT, R3, RZ, PT ;  /* 0x000000ff0300720c */ /* 0x000fda0003f05270 */
[----:B------:R-:W-:Y:S05]  /*1d80*/  @!P0 EXIT ;  /* 0x000000000000894d */ /* 0x000fea0003800000 */
[----:B------:R-:W-:Y:S02]  /*1d90*/  ISETP.GE.U32.AND P0, PT, R3, 0x4, PT ;  /* 0x000000040300780c */ /* 0x000fe40003f06070 */
[----:B------:R-:W-:-:S11]  /*1da0*/  LOP3.LUT R0, R22, 0x3, RZ, 0xc0, !PT ;  /* 0x0000000316007812 */ /* 0x000fd600078ec0ff */
[----:B------:R-:W-:Y:S05]  /*1db0*/  @!P0 BRA `(.L_x_53) ;  /* 0x0000000400208947 */ /* 0x000fea0003800000 */
[----:B------:R-:W-:Y:S01]  /*1dc0*/  IMAD.IADD R15, R7, 0x1, R4 ;  /* 0x00000001070f7824 */ /* 0x000fe200078e0204 */
[----:B------:R-:W-:Y:S04]  /*1dd0*/  BSSY.RECONVERGENT B0, `(.L_x_54) ;  /* 0x0000015000007945 */ /* 0x000fe80003800200 */
[C---:B------:R-:W-:Y:S02]  /*1de0*/  ISETP.GE.U32.AND P0, PT, R15.reuse, R22, PT ;  /* 0x000000160f00720c */ /* 0x040fe40003f06070 */
[C---:B------:R-:W-:Y:S02]  /*1df0*/  IADD3 R19, PT, PT, R15.reuse, 0x1, RZ ;  /* 0x000000010f137810 */ /* 0x040fe40007ffe0ff */
[C---:B------:R-:W-:Y:S02]  /*1e00*/  IADD3 R11, PT, PT, R15.reuse, 0x2, RZ ;  /* 0x000000020f0b7810 */ /* 0x040fe40007ffe0ff */
[----:B------:R-:W-:-:S02]  /*1e10*/  IADD3 R3, PT, PT, R15, 0x3, RZ ;  /* 0x000000030f037810 */ /* 0x000fc40007ffe0ff */
[-C--:B------:R-:W-:Y:S02]  /*1e20*/  ISETP.GE.U32.AND P1, PT, R19, R22.reuse, PT ;  /* 0x000000161300720c */ /* 0x080fe40003f26070 */
[-C--:B------:R-:W-:Y:S02]  /*1e30*/  ISETP.GE.U32.AND P2, PT, R11, R22.reuse, PT ;  /* 0x000000160b00720c */ /* 0x080fe40003f46070 */
[----:B------:R-:W-:Y:S01]  /*1e40*/  ISETP.GE.U32.AND P3, PT, R3, R22, PT ;  /* 0x000000160300720c */ /* 0x000fe20003f66070 */
[----:B------:R-:W-:-:S12]  /*1e50*/  @P0 BRA `(.L_x_55) ;  /* 0x0000000000300947 */ /* 0x000fd80003800000 */
[----:B------:R-:W0:Y:S01]  /*1e60*/  LDCU UR4, c[0x0][0x3c4] ;  /* 0x00007880ff0477ac */ /* 0x000e220008000800 */
[----:B------:R-:W1:Y:S01]  /*1e70*/  LDC.64 R12, c[0x0][0x380] ;  /* 0x0000e000ff0c7b82 */ /* 0x000e620000000a00 */
[----:B------:R-:W2:Y:S01]  /*1e80*/  LDCU.64 UR8, c[0x0][0x3c8] ;  /* 0x00007900ff0877ac */ /* 0x000ea20008000a00 */
[----:B0-----:R-:W-:-:S04]  /*1e90*/  IMAD R2, R15, UR4, R8 ;  /* 0x000000040f027c24 */ /* 0x001fc8000f8e0208 */
[----:B--2---:R-:W-:-:S04]  /*1ea0*/  IMAD R15, R2, UR8, R9 ;  /* 0x00000008020f7c24 */ /* 0x004fc8000f8e0209 */
[----:B-1----:R-:W-:Y:S02]  /*1eb0*/  IMAD.WIDE.U32 R12, R15, 0x4, R12 ;  /* 0x000000040f0c7825 */ /* 0x002fe400078e000c */
[----:B------:R-:W0:Y:S04]  /*1ec0*/  LDC.64 R14, c[0x0][0x388] ;  /* 0x0000e200ff0e7b82 */ /* 0x000e280000000a00 */
[----:B------:R-:W2:Y:S01]  /*1ed0*/  LDG.E.CONSTANT R12, desc[UR6][R12.64] ;  /* 0x000000060c0c7981 */ /* 0x000ea2000c1e9900 */
[----:B------:R-:W-:-:S04]  /*1ee0*/  IMAD R17, R4, UR9, R6 ;  /* 0x0000000904117c24 */ /* 0x000fc8000f8e0206 */
[----:B0-----:R-:W-:-:S04]  /*1ef0*/  IMAD.WIDE R14, R17, 0x4, R14 ;  /* 0x00000004110e7825 */ /* 0x001fc800078e020e */
[----:B--2---:R-:W-:-:S05]  /*1f00*/  FMUL R17, R12, R5 ;  /* 0x000000050c117220 */ /* 0x004fca0000400000 */
[----:B------:R0:W-:Y:S02]  /*1f10*/  REDG.E.ADD.F32.FTZ.RN.STRONG.GPU desc[UR6][R14.64], R17 ;  /* 0x000000110e0079a6 */ /* 0x0001e4000c12f306 */
.L_x_55:
[----:B------:R-:W-:Y:S05]  /*1f20*/  BSYNC.RECONVERGENT B0 ;  /* 0x0000000000007941 */ /* 0x000fea0003800200 */
.L_x_54:
[----:B------:R-:W-:Y:S04]  /*1f30*/  BSSY.RECONVERGENT B0, `(.L_x_56) ;  /* 0x000000f000007945 */ /* 0x000fe80003800200 */
[----:B------:R-:W-:Y:S05]  /*1f40*/  @P1 BRA `(.L_x_57) ;  /* 0x0000000000341947 */ /* 0x000fea0003800000 */
[----:B0-----:R-:W0:Y:S01]  /*1f50*/  LDC.64 R16, c[0x0][0x3c8] ;  /* 0x0000f200ff107b82 */ /* 0x001e220000000a00 */
[----:B------:R-:W1:Y:S07]  /*1f60*/  LDCU UR4, c[0x0][0x3c4] ;  /* 0x00007880ff0477ac */ /* 0x000e6e0008000800 */
[----:B------:R-:W2:Y:S01]  /*1f70*/  LDC.64 R12, c[0x0][0x380] ;  /* 0x0000e000ff0c7b82 */ /* 0x000ea20000000a00 */
[----:B-1----:R-:W-:-:S04]  /*1f80*/  IMAD R2, R19, UR4, R8 ;  /* 0x0000000413027c24 */ /* 0x002fc8000f8e0208 */
[----:B0-----:R-:W-:-:S04]  /*1f90*/  IMAD R15, R2, R16, R9 ;  /* 0x00000010020f7224 */ /* 0x001fc800078e0209 */
[----:B--2---:R-:W-:Y:S02]  /*1fa0*/  IMAD.WIDE.U32 R12, R15, 0x4, R12 ;  /* 0x000000040f0c7825 */ /* 0x004fe400078e000c */
[----:B------:R-:W0:Y:S04]  /*1fb0*/  LDC.64 R14, c[0x0][0x388] ;  /* 0x0000e200ff0e7b82 */ /* 0x000e280000000a00 */
[----:B------:R-:W2:Y:S01]  /*1fc0*/  LDG.E.CONSTANT R12, desc[UR6][R12.64] ;  /* 0x000000060c0c7981 */ /* 0x000ea2000c1e9900 */
[----:B------:R-:W-:-:S05]  /*1fd0*/  IMAD R17, R4, R17, R17 ;  /* 0x0000001104117224 */ /* 0x000fca00078e0211 */
[----:B------:R-:W-:-:S05]  /*1fe0*/  IADD3 R17, PT, PT, R6, R17, RZ ;  /* 0x0000001106117210 */ /* 0x000fca0007ffe0ff */
[----:B0-----:R-:W-:-:S04]  /*1ff0*/  IMAD.WIDE R14, R17, 0x4, R14 ;  /* 0x00000004110e7825 */ /* 0x001fc800078e020e */
[----:B--2---:R-:W-:-:S05]  /*2000*/  FMUL R17, R12, R5 ;  /* 0x000000050c117220 */ /* 0x004fca0000400000 */
[----:B------:R1:W-:Y:S02]  /*2010*/  REDG.E.ADD.F32.FTZ.RN.STRONG.GPU desc[UR6][R14.64], R17 ;  /* 0x000000110e0079a6 */ /* 0x0003e4000c12f306 */
.L_x_57:
[----:B------:R-:W-:Y:S05]  /*2020*/  BSYNC.RECONVERGENT B0 ;  /* 0x0000000000007941 */ /* 0x000fea0003800200 */
.L_x_56:
[----:B------:R-:W-:Y:S04]  /*2030*/  BSSY.RECONVERGENT B0, `(.L_x_58) ;  /* 0x000000f000007945 */ /* 0x000fe80003800200 */
[----:B------:R-:W-:Y:S05]  /*2040*/  @P2 BRA `(.L_x_59) ;  /* 0x0000000000342947 */ /* 0x000fea0003800000 */
[----:B------:R-:W2:Y:S01]  /*2050*/  LDCU UR4, c[0x0][0x3c4] ;  /* 0x00007880ff0477ac */ /* 0x000ea20008000800 */
[----:B------:R-:W3:Y:S01]  /*2060*/  LDC.64 R12, c[0x0][0x380] ;  /* 0x0000e000ff0c7b82 */ /* 0x000ee20000000a00 */
[----:B------:R-:W4:Y:S01]  /*2070*/  LDCU.64 UR8, c[0x0][0x3c8] ;  /* 0x00007900ff0877ac */ /* 0x000f220008000a00 */
[----:B--2---:R-:W-:-:S04]  /*2080*/  IMAD R2, R11, UR4, R8 ;  /* 0x000000040b027c24 */ /* 0x004fc8000f8e0208 */
[----:B----4-:R-:W-:-:S04]  /*2090*/  IMAD R11, R2, UR8, R9 ;  /* 0x00000008020b7c24 */ /* 0x010fc8000f8e0209 */
[----:B---3--:R-:W-:Y:S02]  /*20a0*/  IMAD.WIDE.U32 R10, R11, 0x4, R12 ;  /* 0x000000040b0a7825 */ /* 0x008fe400078e000c */
[----:B------:R-:W2:Y:S04]  /*20b0*/  LDC.64 R12, c[0x0][0x388] ;  /* 0x0000e200ff0c7b82 */ /* 0x000ea80000000a00 */
[----:B------:R-:W3:Y:S01]  /*20c0*/  LDG.E.CONSTANT R10, desc[UR6][R10.64] ;  /* 0x000000060a0a7981 */ /* 0x000ee2000c1e9900 */
[----:B01----:R-:W-:-:S05]  /*20d0*/  IADD3 R15, PT, PT, R4, 0x2, RZ ;  /* 0x00000002040f7810 */ /* 0x003fca0007ffe0ff */
[----:B------:R-:W-:-:S04]  /*20e0*/  IMAD R15, R15, UR9, R6 ;  /* 0x000000090f0f7c24 */ /* 0x000fc8000f8e0206 */
[----:B--2---:R-:W-:-:S04]  /*20f0*/  IMAD.WIDE R12, R15, 0x4, R12 ;  /* 0x000000040f0c7825 */ /* 0x004fc800078e020c */
[----:B---3--:R-:W-:-:S05]  /*2100*/  FMUL R15, R10, R5 ;  /* 0x000000050a0f7220 */ /* 0x008fca0000400000 */
[----:B------:R2:W-:Y:S02]  /*2110*/  REDG.E.ADD.F32.FTZ.RN.STRONG.GPU desc[UR6][R12.64], R15 ;  /* 0x0000000f0c0079a6 */ /* 0x0005e4000c12f306 */
.L_x_59:
[----:B------:R-:W-:Y:S05]  /*2120*/  BSYNC.RECONVERGENT B0 ;  /* 0x0000000000007941 */ /* 0x000fea0003800200 */
.L_x_58:
[----:B------:R-:W-:Y:S04]  /*2130*/  BSSY.RECONVERGENT B0, `(.L_x_60) ;  /* 0x000000f000007945 */ /* 0x000fe80003800200 */
[----:B------:R-:W-:Y:S05]  /*2140*/  @P3 BRA `(.L_x_61) ;  /* 0x0000000000343947 */ /* 0x000fea0003800000 */
[----:B------:R-:W3:Y:S01]  /*2150*/  LDCU UR4, c[0x0][0x3c4] ;  /* 0x00007880ff0477ac */ /* 0x000ee20008000800 */
[----:B------:R-:W4:Y:S01]  /*2160*/  LDC.64 R10, c[0x0][0x380] ;  /* 0x0000e000ff0a7b82 */ /* 0x000f220000000a00 */
[----:B------:R-:W5:Y:S01]  /*2170*/  LDCU.64 UR8, c[0x0][0x3c8] ;  /* 0x00007900ff0877ac */ /* 0x000f620008000a00 */
[----:B---3--:R-:W-:-:S04]  /*2180*/  IMAD R2, R3, UR4, R8 ;  /* 0x0000000403027c24 */ /* 0x008fc8000f8e0208 */
[----:B-----5:R-:W-:-:S04]  /*2190*/  IMAD R3, R2, UR8, R9 ;  /* 0x0000000802037c24 */ /* 0x020fc8000f8e0209 */
[----:B----4-:R-:W-:Y:S02]  /*21a0*/  IMAD.WIDE.U32 R2, R3, 0x4, R10 ;  /* 0x0000000403027825 */ /* 0x010fe400078e000a */
[----:B------:R-:W3:Y:S04]  /*21b0*/  LDC.64 R10, c[0x0][0x388] ;  /* 0x0000e200ff0a7b82 */ /* 0x000ee80000000a00 */
[----:B------:R-:W4:Y:S01]  /*21c0*/  LDG.E.CONSTANT R2, desc[UR6][R2.64] ;  /* 0x0000000602027981 */ /* 0x000f22000c1e9900 */
[----:B--2---:R-:W-:-:S04]  /*21d0*/  VIADD R13, R4, 0x3 ;  /* 0x00000003040d7836 */ /* 0x004fc80000000000 */
[----:B------:R-:W-:-:S04]  /*21e0*/  IMAD R13, R13, UR9, R6 ;  /* 0x000000090d0d7c24 */ /* 0x000fc8000f8e0206 */
[----:B---3--:R-:W-:-:S04]  /*21f0*/  IMAD.WIDE R10, R13, 0x4, R10 ;  /* 0x000000040d0a7825 */ /* 0x008fc800078e020a */
[----:B----4-:R-:W-:-:S05]  /*2200*/  FMUL R13, R2, R5 ;  /* 0x00000005020d7220 */ /* 0x010fca0000400000 */
[----:B------:R3:W-:Y:S02]  /*2210*/  REDG.E.ADD.F32.FTZ.RN.STRONG.GPU desc[UR6][R10.64], R13 ;  /* 0x0000000d0a0079a6 */ /* 0x0007e4000c12f306 */
.L_x_61:
[----:B------:R-:W-:Y:S05]  /*2220*/  BSYNC.RECONVERGENT B0 ;  /* 0x0000000000007941 */ /* 0x000fea0003800200 */
.L_x_60:
[----:B------:R-:W-:-:S07]  /*2230*/  IADD3 R4, PT, PT, R4, 0x4, RZ ;  /* 0x0000000404047810 */ /* 0x000fce0007ffe0ff */
.L_x_53:
[----:B------:R-:W-:-:S13]  /*2240*/  ISETP.NE.AND P0, PT, R0, RZ, PT ;  /* 0x000000ff0000720c */ /* 0x000fda0003f05270 */
[----:B------:R-:W-:Y:S05]  /*2250*/  @!P0 EXIT ;  /* 0x000000000000894d */ /* 0x000fea0003800000 */
[----:B------:R-:W-:-:S13]  /*2260*/  ISETP.NE.AND P0, PT, R0, 0x1, PT ;  /* 0x000000010000780c */ /* 0x000fda0003f05270 */
[----:B------:R-:W-:Y:S05]  /*2270*/  @!P0 BRA `(.L_x_62) ;  /* 0x0000000000908947 */ /* 0x000fea0003800000 */
[----:B---3--:R-:W-:Y:S01]  /*2280*/  IADD3 R11, PT, PT, R7, R4, RZ ;  /* 0x00000004070b7210 */ /* 0x008fe20007ffe0ff */
[----:B------:R-:W-:Y:S03]  /*2290*/  BSSY.RECONVERGENT B0, `(.L_x_63) ;  /* 0x0000011000007945 */ /* 0x000fe60003800200 */
[C---:B------:R-:W-:Y:S02]  /*22a0*/  ISETP.GE.U32.AND P0, PT, R11.reuse, R22, PT ;  /* 0x000000160b00720c */ /* 0x040fe40003f06070 */
[----:B012---:R-:W-:-:S04]  /*22b0*/  IADD3 R15, PT, PT, R11, 0x1, RZ ;  /* 0x000000010b0f7810 */ /* 0x007fc80007ffe0ff */
[----:B------:R-:W-:-:S07]  /*22c0*/  ISETP.GE.U32.AND P1, PT, R15, R22, PT ;  /* 0x000000160f00720c */ /* 0x000fce0003f26070 */
[----:B------:R-:W-:Y:S06]  /*22d0*/  @P0 BRA `(.L_x_64) ;  /* 0x0000000000300947 */ /* 0x000fec0003800000 */
        /* <DEDUP_REMOVED lines=12> */
.L_x_64:
[----:B------:R-:W-:Y:S05]  /*23a0*/  BSYNC.RECONVERGENT B0 ;  /* 0x0000000000007941 */ /* 0x000fea0003800200 */
.L_x_63:
        /* <DEDUP_REMOVED lines=15> */
.L_x_66:
[----:B------:R-:W-:Y:S05]  /*24a0*/  BSYNC.RECONVERGENT B0 ;  /* 0x0000000000007941 */ /* 0x000fea0003800200 */
.L_x_65:
[----:B------:R-:W-:-:S07]  /*24b0*/  IADD3 R4, PT, PT, R4, 0x2, RZ ;  /* 0x0000000204047810 */ /* 0x000fce0007ffe0ff */
.L_x_62:
[----:B------:R-:W-:-:S04]  /*24c0*/  LOP3.LUT R0, R22, 0x1, RZ, 0xc0, !PT ;  /* 0x0000000116007812 */ /* 0x000fc800078ec0ff */
[----:B------:R-:W-:-:S13]  /*24d0*/  ISETP.NE.U32.AND P0, PT, R0, 0x1, PT ;  /* 0x000000010000780c */ /* 0x000fda0003f05070 */
[----:B------:R-:W-:Y:S05]  /*24e0*/  @P0 EXIT ;  /* 0x000000000000094d */ /* 0x000fea0003800000 */
[----:B------:R-:W-:-:S05]  /*24f0*/  IMAD.IADD R7, R7, 0x1, R4 ;  /* 0x0000000107077824 */ /* 0x000fca00078e0204 */
[----:B------:R-:W-:-:S13]  /*2500*/  ISETP.GE.U32.AND P0, PT, R7, R22, PT ;  /* 0x000000160700720c */ /* 0x000fda0003f06070 */
[----:B------:R-:W-:Y:S05]  /*2510*/  @P0 EXIT ;  /* 0x000000000000094d */ /* 0x000fea0003800000 */
[----:B------:R-:W4:Y:S01]  /*2520*/  LDCU UR4, c[0x0][0x3c4] ;  /* 0x00007880ff0477ac */ /* 0x000f220008000800 */
[----:B------:R-:W5:Y:S01]  /*2530*/  LDC.64 R2, c[0x0][0x380] ;  /* 0x0000e000ff027b82 */ /* 0x000f620000000a00 */
[----:B------:R-:W0:Y:S01]  /*2540*/  LDCU.64 UR8, c[0x0][0x3c8] ;  /* 0x00007900ff0877ac */ /* 0x000e220008000a00 */
[----:B----4-:R-:W-:-:S04]  /*2550*/  IMAD R8, R7, UR4, R8 ;  /* 0x0000000407087c24 */ /* 0x010fc8000f8e0208 */
[----:B0-----:R-:W-:-:S04]  /*2560*/  IMAD R9, R8, UR8, R9 ;  /* 0x0000000808097c24 */ /* 0x001fc8000f8e0209 */
[----:B-----5:R-:W-:Y:S02]  /*2570*/  IMAD.WIDE.U32 R2, R9, 0x4, R2 ;  /* 0x0000000409027825 */ /* 0x020fe400078e0002 */
[----:B------:R-:W0:Y:S04]  /*2580*/  LDC.64 R8, c[0x0][0x388] ;  /* 0x0000e200ff087b82 */ /* 0x000e280000000a00 */
[----:B------:R-:W4:Y:S01]  /*2590*/  LDG.E.CONSTANT R2, desc[UR6][R2.64] ;  /* 0x0000000602027981 */ /* 0x000f22000c1e9900 */
[----:B------:R-:W-:-:S04]  /*25a0*/  IMAD R7, R4, UR9, R6 ;  /* 0x0000000904077c24 */ /* 0x000fc8000f8e0206 */
[----:B0-----:R-:W-:-:S04]  /*25b0*/  IMAD.WIDE R6, R7, 0x4, R8 ;  /* 0x0000000407067825 */ /* 0x001fc800078e0208 */
[----:B----4-:R-:W-:-:S05]  /*25c0*/  FMUL R5, R2, R5 ;  /* 0x0000000502057220 */ /* 0x010fca0000400000 */
[----:B------:R-:W-:Y:S01]  /*25d0*/  REDG.E.ADD.F32.FTZ.RN.STRONG.GPU desc[UR6][R6.64], R5 ;  /* 0x00000005060079a6 */ /* 0x000fe2000c12f306 */
[----:B------:R-:W-:Y:S05]  /*25e0*/  EXIT ;  /* 0x000000000000794d */ /* 0x000fea0003800000 */
.L_x_18:
[----:B------:R-:W0:Y:S02]  /*25f0*/  LDCU UR5, c[0x0][0x3c0] ;  /* 0x00007800ff0577ac */ /* 0x000e240008000800 */
[----:B0-----:R-:W-:-:S04]  /*2600*/  ISETP.GE.AND P0, PT, R7, UR5, PT ;  /* 0x0000000507007c0c */ /* 0x001fc8000bf06270 */
[----:B------:R-:W-:-:S13]  /*2610*/  ISETP.LT.OR P0, PT, R7, RZ, P0 ;  /* 0x000000ff0700720c */ /* 0x000fda0000701670 */
[----:B------:R-:W-:Y:S05]  /*2620*/  @P0 EXIT ;  /* 0x000000000000094d */ /* 0x000fea0003800000 */
[----:B------:R-:W0:Y:S01]  /*2630*/  LDCU UR4, c[0x0][0x3c4] ;  /* 0x00007880ff0477ac */ /* 0x000e220008000800 */
[----:B------:R-:W1:Y:S01]  /*2640*/  LDC.64 R2, c[0x0][0x380] ;  /* 0x0000e000ff027b82 */ /* 0x000e620000000a00 */
[----:B------:R-:W2:Y:S01]  /*2650*/  LDCU UR5, c[0x0][0x3c8] ;  /* 0x00007900ff0577ac */ /* 0x000ea20008000800 */
[----:B0-----:R-:W-:-:S04]  /*2660*/  IMAD R8, R7, UR4, R8 ;  /* 0x0000000407087c24 */ /* 0x001fc8000f8e0208 */
[----:B--2---:R-:W-:-:S04]  /*2670*/  IMAD R9, R8, UR5, R9 ;  /* 0x0000000508097c24 */ /* 0x004fc8000f8e0209 */
[----:B-1----:R-:W-:Y:S02]  /*2680*/  IMAD.WIDE.U32 R2, R9, 0x4, R2 ;  /* 0x0000000409027825 */ /* 0x002fe400078e0002 */
[----:B------:R-:W0:Y:S04]  /*2690*/  LDC.64 R8, c[0x0][0x388] ;  /* 0x0000e200ff087b82 */ /* 0x000e280000000a00 */
[----:B------:R-:W2:Y:S01]  /*26a0*/  LDG.E.CONSTANT R2, desc[UR6][R2.64] ;  /* 0x0000000602027981 */ /* 0x000ea2000c1e9900 */
[----:B0-----:R-:W-:-:S04]  /*26b0*/  IMAD.WIDE R8, R6, 0x4, R8 ;  /* 0x0000000406087825 */ /* 0x001fc800078e0208 */
[----:B--2---:R-:W-:-:S05]  /*26c0*/  FMUL R5, R2, R5 ;  /* 0x0000000502057220 */ /* 0x004fca0000400000 */
[----:B------:R-:W-:Y:S01]  /*26d0*/  REDG.E.ADD.F32.FTZ.RN.STRONG.GPU desc[UR6][R8.64], R5 ;  /* 0x00000005080079a6 */ /* 0x000fe2000c12f306 */
[----:B------:R-:W-:Y:S05]  /*26e0*/  EXIT ;  /* 0x000000000000794d */ /* 0x000fea0003800000 */
        .weak           $__internal_0_$__cuda_sm20_rcp_rn_f32_slowpath
        .type           $__internal_0_$__cuda_sm20_rcp_rn_f32_slowpath,@function
        .size           $__internal_0_$__cuda_sm20_rcp_rn_f32_slowpath,($__internal_1_$__cuda_sm20_sqrt_rn_f32_slowpath - $__internal_0_$__cuda_sm20_rcp_rn_f32_slowpath)
$__internal_0_$__cuda_sm20_rcp_rn_f32_slowpath:
[----:B------:R-:W-:Y:S01]  /*26f0*/  SHF.L.U32 R0, R2, 0x1, RZ ;  /* 0x0000000102007819 */ /* 0x000fe200000006ff */
[----:B------:R-:W-:Y:S03]  /*2700*/  BSSY.RECONVERGENT B1, `(.L_x_67) ;  /* 0x0000031000017945 */ /* 0x000fe60003800200 */
[----:B------:R-:W-:Y:S02]  /*2710*/  SHF.R.U32.HI R11, RZ, 0x18, R0 ;  /* 0x00000018ff0b7819 */ /* 0x000fe40000011600 */
[----:B------:R-:W-:Y:S02]  /*2720*/  MOV R0, R2 ;  /* 0x0000000200007202 */ /* 0x000fe40000000f00 */
[----:B------:R-:W-:-:S13]  /*2730*/  ISETP.NE.U32.AND P0, PT, R11, RZ, PT ;  /* 0x000000ff0b00720c */ /* 0x000fda0003f05070 */
[----:B------:R-:W-:Y:S05]  /*2740*/  @P0 BRA `(.L_x_68) ;  /* 0x0000000000280947 */ /* 0x000fea0003800000 */
[----:B------:R-:W-:-:S04]  /*2750*/  SHF.L.U32 R2, R0, 0x1, RZ ;  /* 0x0000000100027819 */ /* 0x000fc800000006ff */
[----:B------:R-:W-:-:S13]  /*2760*/  ISETP.NE.AND P0, PT, R2, RZ, PT ;  /* 0x000000ff0200720c */ /* 0x000fda0003f05270 */
[----:B------:R-:W-:Y:S01]  /*2770*/  @P0 FFMA R5, R0, 1.84467440737095516160e+19, RZ ;  /* 0x5f80000000050823 */ /* 0x000fe200000000ff */
[----:B------:R-:W-:Y:S08]  /*2780*/  @!P0 MUFU.RCP R3, R0 ;  /* 0x0000000000038308 */ /* 0x000ff00000001000 */
[----:B------:R-:W0:Y:S02]  /*2790*/  @P0 MUFU.RCP R2, R5 ;  /* 0x0000000500020308 */ /* 0x000e240000001000 */
[----:B0-----:R-:W-:-:S04]  /*27a0*/  @P0 FFMA R11, R5, R2, -1 ;  /* 0xbf800000050b0423 */ /* 0x001fc80000000002 */
[----:B------:R-:W-:-:S04]  /*27b0*/  @P0 FADD.FTZ R11, -R11, -RZ ;  /* 0x800000ff0b0b0221 */ /* 0x000fc80000010100 */
[----:B------:R-:W-:-:S04]  /*27c0*/  @P0 FFMA R2, R2, R11, R2 ;  /* 0x0000000b02020223 */ /* 0x000fc80000000002 */
[----:B------:R-:W-:Y:S01]  /*27d0*/  @P0 FFMA R3, R2, 1.84467440737095516160e+19, RZ ;  /* 0x5f80000002030823 */ /* 0x000fe200000000ff */
[----:B------:R-:W-:Y:S06]  /*27e0*/  BRA `(.L_x_69) ;  /* 0x0000000000887947 */ /* 0x000fec0003800000 */
.L_x_68:
[----:B------:R-:W-:-:S04]  /*27f0*/  IADD3 R13, PT, PT, R11, -0xfd, RZ ;  /* 0xffffff030b0d7810 */ /* 0x000fc80007ffe0ff */
[----:B------:R-:W-:-:S13]  /*2800*/  ISETP.GT.U32.AND P0, PT, R13, 0x1, PT ;  /* 0x000000010d00780c */ /* 0x000fda0003f04070 */
[----:B------:R-:W-:Y:S05]  /*2810*/  @P0 BRA `(.L_x_70) ;  /* 0x0000000000780947 */ /* 0x000fea0003800000 */
[----:B------:R-:W-:Y:S01]  /*2820*/  LOP3.LUT R2, R0, 0x7fffff, RZ, 0xc0, !PT ;  /* 0x007fffff00027812 */ /* 0x000fe200078ec0ff */
[----:B------:R-:W-:-:S03]  /*2830*/  HFMA2 R14, -RZ, RZ, 0, 1.78813934326171875e-07 ;  /* 0x00000003ff0e7431 */ /* 0x000fc600000001ff */
[----:B------:R-:W-:-:S04]  /*2840*/  LOP3.LUT R2, R2, 0x3f800000, RZ, 0xfc, !PT ;  /* 0x3f80000002027812 */ /* 0x000fc800078efcff */
[----:B------:R-:W0:Y:S01]  /*2850*/  MUFU.RCP R3, R2 ;  /* 0x0000000200037308 */ /* 0x000e220000001000 */
[----:B------:R-:W-:Y:S01]  /*2860*/  SHF.L.U32 R14, R14, R13, RZ ;  /* 0x0000000d0e0e7219 */ /* 0x000fe200000006ff */
[----:B0-----:R-:W-:-:S04]  /*2870*/  FFMA R5, R2, R3, -1 ;  /* 0xbf80000002057423 */ /* 0x001fc80000000003 */
[----:B------:R-:W-:-:S04]  /*2880*/  FADD.FTZ R12, -R5, -RZ ;  /* 0x800000ff050c7221 */ /* 0x000fc80000010100 */
[CCC-:B------:R-:W-:Y:S01]  /*2890*/  FFMA.RM R5, R3.reuse, R12.reuse, R3.reuse ;  /* 0x0000000c03057223 */ /* 0x1c0fe20000004003 */
[----:B------:R-:W-:-:S04]  /*28a0*/  FFMA.RP R12, R3, R12, R3 ;  /* 0x0000000c030c7223 */ /* 0x000fc80000008003 */
[C---:B------:R-:W-:Y:S02]  /*28b0*/  LOP3.LUT R3, R5.reuse, 0x7fffff, RZ, 0xc0, !PT ;  /* 0x007fffff05037812 */ /* 0x040fe400078ec0ff */
[----:B------:R-:W-:Y:S02]  /*28c0*/  FSETP.NEU.FTZ.AND P0, PT, R5, R12, PT ;  /* 0x0000000c0500720b */ /* 0x000fe40003f1d000 */
[----:B------:R-:W-:Y:S02]  /*28d0*/  LOP3.LUT R3, R3, 0x800000, RZ, 0xfc, !PT ;  /* 0x0080000003037812 */ /* 0x000fe400078efcff */
[----:B------:R-:W-:Y:S02]  /*28e0*/  SEL R5, RZ, 0xffffffff, !P0 ;  /* 0xffffffffff057807 */ /* 0x000fe40004000000 */
[----:B------:R-:W-:-:S03]  /*28f0*/  LOP3.LUT R14, R14, R3, RZ, 0xc0, !PT ;  /* 0x000000030e0e7212 */ /* 0x000fc600078ec0ff */
[----:B------:R-:W-:Y:S01]  /*2900*/  IMAD.MOV R2, RZ, RZ, -R5 ;  /* 0x000000ffff027224 */ /* 0x000fe200078e0a05 */
[----:B------:R-:W-:-:S04]  /*2910*/  SHF.R.U32.HI R14, RZ, R13, R14 ;  /* 0x0000000dff0e7219 */ /* 0x000fc8000001160e */
[----:B------:R-:W-:Y:S02]  /*2920*/  LOP3.LUT P1, RZ, R2, R13, R3, 0xf8, !PT ;  /* 0x0000000d02ff7212 */ /* 0x000fe4000782f803 */
[C---:B------:R-:W-:Y:S02]  /*2930*/  LOP3.LUT P0, RZ, R14.reuse, 0x1, RZ, 0xc0, !PT ;  /* 0x000000010eff7812 */ /* 0x040fe4000780c0ff */
[----:B------:R-:W-:-:S04]  /*2940*/  LOP3.LUT P2, RZ, R14, 0x2, RZ, 0xc0, !PT ;  /* 0x000000020eff7812 */ /* 0x000fc8000784c0ff */
[----:B------:R-:W-:Y:S02]  /*2950*/  PLOP3.LUT P0, PT, P0, P1, P2, 0xe0, 0x0 ;  /* 0x000000000000781c */ /* 0x000fe40000703c20 */
[----:B------:R-:W-:Y:S02]  /*2960*/  LOP3.LUT P1, RZ, R0, 0x7fffff, RZ, 0xc0, !PT ;  /* 0x007fffff00ff7812 */ /* 0x000fe4000782c0ff */
[----:B------:R-:W-:-:S04]  /*2970*/  SEL R2, RZ, 0x1, !P0 ;  /* 0x00000001ff027807 */ /* 0x000fc80004000000 */
[----:B------:R-:W-:-:S04]  /*2980*/  IADD3 R2, PT, PT, -R2, RZ, RZ ;  /* 0x000000ff02027210 */ /* 0x000fc80007ffe1ff */
[----:B------:R-:W-:Y:S02]  /*2990*/  ISETP.GE.AND P0, PT, R2, RZ, PT ;  /* 0x000000ff0200720c */ /* 0x000fe40003f06270 */
[----:B------:R-:W-:-:S04]  /*29a0*/  IADD3 R2, PT, PT, R11, -0xfc, RZ ;  /* 0xffffff040b027810 */ /* 0x000fc80007ffe0ff */
[----:B------:R-:W-:-:S07]  /*29b0*/  SHF.R.U32.HI R3, RZ, R2, R3 ;  /* 0x00000002ff037219 */ /* 0x000fce0000011603 */
[----:B------:R-:W-:-:S04]  /*29c0*/  @!P0 IADD3 R3, PT, PT, R3, 0x1, RZ ;  /* 0x0000000103038810 */ /* 0x000fc80007ffe0ff */
[----:B------:R-:W-:-:S04]  /*29d0*/  @!P1 SHF.L.U32 R3, R3, 0x1, RZ ;  /* 0x0000000103039819 */ /* 0x000fc800000006ff */
[----:B------:R-:W-:Y:S01]  /*29e0*/  LOP3.LUT R3, R3, 0x80000000, R0, 0xf8, !PT ;  /* 0x8000000003037812 */ /* 0x000fe200078ef800 */
[----:B------:R-:W-:Y:S06]  /*29f0*/  BRA `(.L_x_69) ;  /* 0x0000000000047947 */ /* 0x000fec0003800000 */
.L_x_70:
[----:B------:R0:W1:Y:S02]  /*2a00*/  MUFU.RCP R3, R0 ;  /* 0x0000000000037308 */ /* 0x0000640000001000 */
.L_x_69:
[----:B------:R-:W-:Y:S05]  /*2a10*/  BSYNC.RECONVERGENT B1 ;  /* 0x0000000000017941 */ /* 0x000fea0003800200 */
.L_x_67:
[----:B------:R-:W-:-:S04]  /*2a20*/  MOV R5, 0x0 ;  /* 0x0000000000057802 */ /* 0x000fc80000000f00 */
[----:B01----:R-:W-:Y:S05]  /*2a30*/  RET.REL.NODEC R4 `(backproject_kernel) ;  /* 0xffffffd404707950 */ /* 0x003fea0003c3ffff */
        .weak           $__internal_1_$__cuda_sm20_sqrt_rn_f32_slowpath
        .type           $__internal_1_$__cuda_sm20_sqrt_rn_f32_slowpath,@function
        .size           $__internal_1_$__cuda_sm20_sqrt_rn_f32_slowpath,($__internal_2_$__cuda_sm3x_div_rn_noftz_f32_slowpath - $__internal_1_$__cuda_sm20_sqrt_rn_f32_slowpath)
$__internal_1_$__cuda_sm20_sqrt_rn_f32_slowpath:
[----:B------:R-:W-:-:S13]  /*2a40*/  LOP3.LUT P0, RZ, R0, 0x7fffffff, RZ, 0xc0, !PT ;  /* 0x7fffffff00ff7812 */ /* 0x000fda000780c0ff */
[----:B------:R-:W-:Y:S01]  /*2a50*/  @!P0 IMAD.MOV.U32 R2, RZ, RZ, R0 ;  /* 0x000000ffff028224 */ /* 0x000fe200078e0000 */
[----:B------:R-:W-:Y:S06]  /*2a60*/  @!P0 BRA `(.L_x_71) ;  /* 0x0000000000408947 */ /* 0x000fec0003800000 */
[----:B------:R-:W-:-:S13]  /*2a70*/  FSETP.GEU.FTZ.AND P0, PT, R0, RZ, PT ;  /* 0x000000ff0000720b */ /* 0x000fda0003f1e000 */
[----:B------:R-:W-:Y:S01]  /*2a80*/  @!P0 MOV R2, 0x7fffffff ;  /* 0x7fffffff00028802 */ /* 0x000fe20000000f00 */
[----:B------:R-:W-:Y:S06]  /*2a90*/  @!P0 BRA `(.L_x_71) ;  /* 0x0000000000348947 */ /* 0x000fec0003800000 */
[----:B------:R-:W-:-:S13]  /*2aa0*/  FSETP.GTU.FTZ.AND P0, PT, |R0|, +INF , PT ;  /* 0x7f8000000000780b */ /* 0x000fda0003f1c200 */
[----:B------:R-:W-:Y:S01]  /*2ab0*/  @P0 FADD.FTZ R2, R0, 1 ;  /* 0x3f80000000020421 */ /* 0x000fe20000010000 */
[----:B------:R-:W-:Y:S06]  /*2ac0*/  @P0 BRA `(.L_x_71) ;  /* 0x0000000000280947 */ /* 0x000fec0003800000 */
[----:B------:R-:W-:-:S13]  /*2ad0*/  FSETP.NEU.FTZ.AND P0, PT, |R0|, +INF , PT ;  /* 0x7f8000000000780b */ /* 0x000fda0003f1d200 */
[----:B------:R-:W-:-:S04]  /*2ae0*/  @P0 FFMA R3, R0, 1.84467440737095516160e+19, RZ ;  /* 0x5f80000000030823 */ /* 0x000fc800000000ff */
[----:B------:R-:W0:Y:S02]  /*2af0*/  @P0 MUFU.RSQ R2, R3 ;  /* 0x0000000300020308 */ /* 0x000e240000001400 */
[----:B0-----:R-:W-:Y:S01]  /*2b00*/  @P0 FMUL.FTZ R24, R3, R2 ;  /* 0x0000000203180220 */ /* 0x001fe20000410000 */
[----:B------:R-:W-:Y:S01]  /*2b10*/  @P0 FMUL.FTZ R23, R2, 0.5 ;  /* 0x3f00000002170820 */ /* 0x000fe20000410000 */
[----:B------:R-:W-:Y:S02]  /*2b20*/  @!P0 MOV R2, R0 ;  /* 0x0000000000028202 */ /* 0x000fe40000000f00 */
[----:B------:R-:W-:-:S04]  /*2b30*/  @P0 FADD.FTZ R21, -R24, -RZ ;  /* 0x800000ff18150221 */ /* 0x000fc80000010100 */
[----:B------:R-:W-:-:S04]  /*2b40*/  @P0 FFMA R21, R24, R21, R3 ;  /* 0x0000001518150223 */ /* 0x000fc80000000003 */
[----:B------:R-:W-:-:S04]  /*2b50*/  @P0 FFMA R21, R21, R23, R24 ;  /* 0x0000001715150223 */ /* 0x000fc80000000018 */
[----:B------:R-:W-:-:S07]  /*2b60*/  @P0 FMUL.FTZ R2, R21, 2.3283064365386962891e-10 ;  /* 0x2f80000015020820 */ /* 0x000fce0000410000 */
.L_x_71:
[----:B------:R-:W-:Y:S01]  /*2b70*/  HFMA2 R3, -RZ, RZ, 0, 0 ;  /* 0x00000000ff037431 */ /* 0x000fe200000001ff */
[----:B------:R-:W-:Y:S02]  /*2b80*/  MOV R0, R2 ;  /* 0x0000000200007202 */ /* 0x000fe40000000f00 */
[----:B------:R-:W-:-:S04]  /*2b90*/  MOV R2, R25 ;  /* 0x0000001900027202 */ /* 0x000fc80000000f00 */
[----:B------:R-:W-:Y:S05]  /*2ba0*/  RET.REL.NODEC R2 `(backproject_kernel) ;  /* 0xffffffd402147950 */ /* 0x000fea0003c3ffff */
        .weak           $__internal_2_$__cuda_sm3x_div_rn_noftz_f32_slowpath
        .type           $__internal_2_$__cuda_sm3x_div_rn_noftz_f32_slowpath,@function
        .size           $__internal_2_$__cuda_sm3x_div_rn_noftz_f32_slowpath,(.L_x_86 - $__internal_2_$__cuda_sm3x_div_rn_noftz_f32_slowpath)
$__internal_2_$__cuda_sm3x_div_rn_noftz_f32_slowpath:
[----:B------:R-:W0:Y:S01]  /*2bb0*/  LDC R3, c[0x0][0x3d4] ;  /* 0x0000f500ff037b82 */ /* 0x000e220000000800 */
[----:B------:R-:W-:Y:S01]  /*2bc0*/  SHF.R.U32.HI R5, RZ, 0x17, R0 ;  /* 0x00000017ff057819 */ /* 0x000fe20000011600 */
[----:B------:R-:W1:Y:S01]  /*2bd0*/  LDCU UR5, c[0x0][0x3d4] ;  /* 0x00007a80ff0577ac */ /* 0x000e620008000800 */
[----:B------:R-:W-:Y:S02]  /*2be0*/  BSSY.RECONVERGENT B1, `(.L_x_72) ;  /* 0x0000064000017945 */ /* 0x000fe40003800200 */
[----:B------:R-:W-:Y:S02]  /*2bf0*/  LOP3.LUT R16, R5, 0xff, RZ, 0xc0, !PT ;  /* 0x000000ff05107812 */ /* 0x000fe400078ec0ff */
[----:B------:R-:W-:Y:S02]  /*2c00*/  MOV R5, R0 ;  /* 0x0000000000057202 */ /* 0x000fe40000000f00 */
[----:B------:R-:W-:Y:S02]  /*2c10*/  IADD3 R15, PT, PT, R16, -0x1, RZ ;  /* 0xffffffff100f7810 */ /* 0x000fe40007ffe0ff */
[----:B-1----:R-:W-:-:S02]  /*2c20*/  MOV R14, UR5 ;  /* 0x00000005000e7c02 */ /* 0x002fc40008000f00 */
[----:B0-----:R-:W-:-:S04]  /*2c30*/  SHF.R.U32.HI R7, RZ, 0x17, R3 ;  /* 0x00000017ff077819 */ /* 0x001fc80000011603 */
[----:B------:R-:W-:-:S05]  /*2c40*/  LOP3.LUT R7, R7, 0xff, RZ, 0xc0, !PT ;  /* 0x000000ff07077812 */ /* 0x000fca00078ec0ff */
[----:B------:R-:W-:-:S05]  /*2c50*/  VIADD R13, R7, 0xffffffff ;  /* 0xffffffff070d7836 */ /* 0x000fca0000000000 */
[----:B------:R-:W-:-:S04]  /*2c60*/  ISETP.GT.U32.AND P0, PT, R13, 0xfd, PT ;  /* 0x000000fd0d00780c */ /* 0x000fc80003f04070 */
[----:B------:R-:W-:-:S13]  /*2c70*/  ISETP.GT.U32.OR P0, PT, R15, 0xfd, P0 ;  /* 0x000000fd0f00780c */ /* 0x000fda0000704470 */
[----:B------:R-:W-:Y:S01]  /*2c80*/  @!P0 MOV R11, RZ ;  /* 0x000000ff000b8202 */ /* 0x000fe20000000f00 */
[----:B------:R-:W-:Y:S06]  /*2c90*/  @!P0 BRA `(.L_x_73) ;  /* 0x00000000005c8947 */ /* 0x000fec0003800000 */
[----:B------:R-:W-:Y:S02]  /*2ca0*/  FSETP.GTU.FTZ.AND P1, PT, |R3|, +INF , PT ;  /* 0x7f8000000300780b */ /* 0x000fe40003f3c200 */
[----:B------:R-:W-:-:S04]  /*2cb0*/  FSETP.GTU.FTZ.AND P0, PT, |R0|, +INF , PT ;  /* 0x7f8000000000780b */ /* 0x000fc80003f1c200 */
[----:B------:R-:W-:-:S13]  /*2cc0*/  PLOP3.LUT P0, PT, P0, P1, PT, 0xf8, 0x8f ;  /* 0x00000000008f781c */ /* 0x000fda0000703f70 */
[----:B------:R-:W-:Y:S05]  /*2cd0*/  @P0 BRA `(.L_x_74) ;  /* 0x00000004004c0947 */ /* 0x000fea0003800000 */
[----:B------:R-:W-:-:S13]  /*2ce0*/  LOP3.LUT P0, RZ, R14, 0x7fffffff, R5, 0xc8, !PT ;  /* 0x7fffffff0eff7812 */ /* 0x000fda000780c805 */
[----:B------:R-:W-:Y:S05]  /*2cf0*/  @!P0 BRA `(.L_x_75) ;  /* 0x00000004003c8947 */ /* 0x000fea0003800000 */
[C---:B------:R-:W-:Y:S02]  /*2d00*/  FSETP.NEU.FTZ.AND P1, PT, |R0|.reuse, +INF , PT ;  /* 0x7f8000000000780b */ /* 0x040fe40003f3d200 */
[----:B------:R-:W-:Y:S02]  /*2d10*/  FSETP.NEU.FTZ.AND P0, PT, |R3|, +INF , PT ;  /* 0x7f8000000300780b */ /* 0x000fe40003f1d200 */
[----:B------:R-:W-:-:S11]  /*2d20*/  FSETP.NEU.FTZ.AND P2, PT, |R0|, +INF , PT ;  /* 0x7f8000000000780b */ /* 0x000fd60003f5d200 */
[----:B------:R-:W-:Y:S05]  /*2d30*/  @!P0 BRA !P1, `(.L_x_75) ;  /* 0x00000004002c8947 */ /* 0x000fea0004800000 */
[----:B------:R-:W-:-:S04]  /*2d40*/  LOP3.LUT P1, RZ, R5, 0x7fffffff, RZ, 0xc0, !PT ;  /* 0x7fffffff05ff7812 */ /* 0x000fc8000782c0ff */
[----:B------:R-:W-:-:S13]  /*2d50*/  PLOP3.LUT P0, PT, P0, P1, PT, 0x2f, 0xf2 ;  /* 0x0000000000f2781c */ /* 0x000fda0000702577 */
[----:B------:R-:W-:Y:S05]  /*2d60*/  @P0 BRA `(.L_x_76) ;  /* 0x0000000400180947 */ /* 0x000fea0003800000 */
[----:B------:R-:W-:-:S04]  /*2d70*/  LOP3.LUT P0, RZ, R14, 0x7fffffff, RZ, 0xc0, !PT ;  /* 0x7fffffff0eff7812 */ /* 0x000fc8000780c0ff */
[----:B------:R-:W-:-:S13]  /*2d80*/  PLOP3.LUT P0, PT, P2, P0, PT, 0x2f, 0xf2 ;  /* 0x0000000000f2781c */ /* 0x000fda0001700577 */
[----:B------:R-:W-:Y:S05]  /*2d90*/  @P0 BRA `(.L_x_77) ;  /* 0x0000000400000947 */ /* 0x000fea0003800000 */
[----:B------:R-:W-:Y:S02]  /*2da0*/  ISETP.GE.AND P0, PT, R15, RZ, PT ;  /* 0x000000ff0f00720c */ /* 0x000fe40003f06270 */
[----:B------:R-:W-:-:S11]  /*2db0*/  ISETP.GE.AND P1, PT, R13, RZ, PT ;  /* 0x000000ff0d00720c */ /* 0x000fd60003f26270 */
[----:B------:R-:W-:Y:S01]  /*2dc0*/  @P0 MOV R11, RZ ;  /* 0x000000ff000b0202 */ /* 0x000fe20000000f00 */
[----:B------:R-:W-:Y:S02]  /*2dd0*/  @!P0 IMAD.MOV.U32 R11, RZ, RZ, -0x40 ;  /* 0xffffffc0ff0b8424 */ /* 0x000fe400078e00ff */
[----:B------:R-:W-:Y:S01]  /*2de0*/  @!P0 FFMA R5, R0, 1.84467440737095516160e+19, RZ ;  /* 0x5f80000000058823 */ /* 0x000fe200000000ff */
[----:B------:R-:W-:Y:S02]  /*2df0*/  @!P1 FFMA R14, R3, 1.84467440737095516160e+19, RZ ;  /* 0x5f800000030e9823 */ /* 0x000fe400000000ff */
[----:B------:R-:W-:-:S07]  /*2e00*/  @!P1 IADD3 R11, PT, PT, R11, 0x40, RZ ;  /* 0x000000400b0b9810 */ /* 0x000fce0007ffe0ff */
.L_x_73:
[----:B------:R-:W-:Y:S01]  /*2e10*/  LEA R3, R7, 0xc0800000, 0x17 ;  /* 0xc080000007037811 */ /* 0x000fe200078eb8ff */
[----:B------:R-:W-:Y:S03]  /*2e20*/  BSSY.RECONVERGENT B2, `(.L_x_78) ;  /* 0x0000036000027945 */ /* 0x000fe60003800200 */
[----:B------:R-:W-:Y:S02]  /*2e30*/  IADD3 R3, PT, PT, -R3, R14, RZ ;  /* 0x0000000e03037210 */ /* 0x000fe40007ffe1ff */
[----:B------:R-:W-:Y:S02]  /*2e40*/  IADD3 R14, PT, PT, R16, -0x7f, RZ ;  /* 0xffffff81100e7810 */ /* 0x000fe40007ffe0ff */
[----:B------:R-:W0:Y:S01]  /*2e50*/  MUFU.RCP R13, R3 ;  /* 0x00000003000d7308 */ /* 0x000e220000001000 */
[----:B------:R-:W-:Y:S02]  /*2e60*/  FADD.FTZ R15, -R3, -RZ ;  /* 0x800000ff030f7221 */ /* 0x000fe40000010100 */
[C---:B------:R-:W-:Y:S01]  /*2e70*/  IMAD R0, R14.reuse, -0x800000, R5 ;  /* 0xff8000000e007824 */ /* 0x040fe200078e0205 */
[----:B------:R-:W-:-:S04]  /*2e80*/  IADD3 R14, PT, PT, R14, 0x7f, -R7 ;  /* 0x0000007f0e0e7810 */ /* 0x000fc80007ffe807 */
[----:B------:R-:W-:Y:S01]  /*2e90*/  IADD3 R14, PT, PT, R14, R11, RZ ;  /* 0x0000000b0e0e7210 */ /* 0x000fe20007ffe0ff */
[----:B0-----:R-:W-:-:S04]  /*2ea0*/  FFMA R16, R13, R15, 1 ;  /* 0x3f8000000d107423 */ /* 0x001fc8000000000f */
[----:B------:R-:W-:-:S04]  /*2eb0*/  FFMA R18, R13, R16, R13 ;  /* 0x000000100d127223 */ /* 0x000fc8000000000d */
[----:B------:R-:W-:-:S04]  /*2ec0*/  FFMA R5, R0, R18, RZ ;  /* 0x0000001200057223 */ /* 0x000fc800000000ff */
[----:B------:R-:W-:-:S04]  /*2ed0*/  FFMA R16, R15, R5, R0 ;  /* 0x000000050f107223 */ /* 0x000fc80000000000 */
[----:B------:R-:W-:-:S04]  /*2ee0*/  FFMA R13, R18, R16, R5 ;  /* 0x00000010120d7223 */ /* 0x000fc80000000005 */
[----:B------:R-:W-:-:S04]  /*2ef0*/  FFMA R16, R15, R13, R0 ;  /* 0x0000000d0f107223 */ /* 0x000fc80000000000 */
[----:B------:R-:W-:-:S05]  /*2f00*/  FFMA R5, R18, R16, R13 ;  /* 0x0000001012057223 */ /* 0x000fca000000000d */
[----:B------:R-:W-:-:S04]  /*2f10*/  SHF.R.U32.HI R0, RZ, 0x17, R5 ;  /* 0x00000017ff007819 */ /* 0x000fc80000011605 */
[----:B------:R-:W-:-:S04]  /*2f20*/  LOP3.LUT R0, R0, 0xff, RZ, 0xc0, !PT ;  /* 0x000000ff00007812 */ /* 0x000fc800078ec0ff */
[----:B------:R-:W-:-:S05]  /*2f30*/  IADD3 R11, PT, PT, R0, R14, RZ ;  /* 0x0000000e000b7210 */ /* 0x000fca0007ffe0ff */
[----:B------:R-:W-:-:S05]  /*2f40*/  VIADD R0, R11, 0xffffffff ;  /* 0xffffffff0b007836 */ /* 0x000fca0000000000 */
[----:B------:R-:W-:-:S13]  /*2f50*/  ISETP.GE.U32.AND P0, PT, R0, 0xfe, PT ;  /* 0x000000fe0000780c */ /* 0x000fda0003f06070 */
[----:B------:R-:W-:Y:S05]  /*2f60*/  @!P0 BRA `(.L_x_79) ;  /* 0x0000000000808947 */ /* 0x000fea0003800000 */
[----:B------:R-:W-:-:S13]  /*2f70*/  ISETP.GT.AND P0, PT, R11, 0xfe, PT ;  /* 0x000000fe0b00780c */ /* 0x000fda0003f04270 */
[----:B------:R-:W-:Y:S05]  /*2f80*/  @P0 BRA `(.L_x_80) ;  /* 0x00000000006c0947 */ /* 0x000fea0003800000 */
[----:B------:R-:W-:-:S13]  /*2f90*/  ISETP.GE.AND P0, PT, R11, 0x1, PT ;  /* 0x000000010b00780c */ /* 0x000fda0003f06270 */
[----:B------:R-:W-:Y:S05]  /*2fa0*/  @P0 BRA `(.L_x_81) ;  /* 0x0000000000740947 */ /* 0x000fea0003800000 */
[----:B------:R-:W-:Y:S02]  /*2fb0*/  ISETP.GE.AND P0, PT, R11, -0x18, PT ;  /* 0xffffffe80b00780c */ /* 0x000fe40003f06270 */
[----:B------:R-:W-:-:S11]  /*2fc0*/  LOP3.LUT R5, R5, 0x80000000, RZ, 0xc0, !PT ;  /* 0x8000000005057812 */ /* 0x000fd600078ec0ff */
[----:B------:R-:W-:Y:S05]  /*2fd0*/  @!P0 BRA `(.L_x_81) ;  /* 0x0000000000688947 */ /* 0x000fea0003800000 */
[CCC-:B------:R-:W-:Y:S01]  /*2fe0*/  FFMA.RZ R0, R18.reuse, R16.reuse, R13.reuse ;  /* 0x0000001012007223 */ /* 0x1c0fe2000000c00d */
[C---:B------:R-:W-:Y:S01]  /*2ff0*/  IADD3 R14, PT, PT, R11.reuse, 0x20, RZ ;  /* 0x000000200b0e7810 */ /* 0x040fe20007ffe0ff */
[-CC-:B------:R-:W-:Y:S01]  /*3000*/  FFMA.RM R3, R18, R16.reuse, R13.reuse ;  /* 0x0000001012037223 */ /* 0x180fe2000000400d */
[C---:B------:R-:W-:Y:S02]  /*3010*/  ISETP.NE.AND P2, PT, R11.reuse, RZ, PT ;  /* 0x000000ff0b00720c */ /* 0x040fe40003f45270 */
[----:B------:R-:W-:Y:S01]  /*3020*/  LOP3.LUT R7, R0, 0x7fffff, RZ, 0xc0, !PT ;  /* 0x007fffff00077812 */ /* 0x000fe200078ec0ff */
[----:B------:R-:W-:Y:S01]  /*3030*/  FFMA.RP R0, R18, R16, R13 ;  /* 0x0000001012007223 */ /* 0x000fe2000000800d */
[----:B------:R-:W-:Y:S02]  /*3040*/  ISETP.NE.AND P1, PT, R11, RZ, PT ;  /* 0x000000ff0b00720c */ /* 0x000fe40003f25270 */
[----:B------:R-:W-:Y:S02]  /*3050*/  LOP3.LUT R7, R7, 0x800000, RZ, 0xfc, !PT ;  /* 0x0080000007077812 */ /* 0x000fe400078efcff */
[----:B------:R-:W-:-:S02]  /*3060*/  IADD3 R11, PT, PT, -R11, RZ, RZ ;  /* 0x000000ff0b0b7210 */ /* 0x000fc40007ffe1ff */
[----:B------:R-:W-:Y:S02]  /*3070*/  SHF.L.U32 R14, R7, R14, RZ ;  /* 0x0000000e070e7219 */ /* 0x000fe400000006ff */
[----:B------:R-:W-:Y:S02]  /*3080*/  FSETP.NEU.FTZ.AND P0, PT, R0, R3, PT ;  /* 0x000000030000720b */ /* 0x000fe40003f1d000 */
[----:B------:R-:W-:Y:S02]  /*3090*/  SEL R0, R11, RZ, P2 ;  /* 0x000000ff0b007207 */ /* 0x000fe40001000000 */
[----:B------:R-:W-:Y:S02]  /*30a0*/  ISETP.NE.AND P1, PT, R14, RZ, P1 ;  /* 0x000000ff0e00720c */ /* 0x000fe40000f25270 */
[----:B------:R-:W-:Y:S02]  /*30b0*/  SHF.R.U32.HI R0, RZ, R0, R7 ;  /* 0x00000000ff007219 */ /* 0x000fe40000011607 */
[----:B------:R-:W-:-:S02]  /*30c0*/  PLOP3.LUT P0, PT, P0, P1, PT, 0xf8, 0x8f ;  /* 0x00000000008f781c */ /* 0x000fc40000703f70 */
[----:B------:R-:W-:Y:S02]  /*30d0*/  SHF.R.U32.HI R14, RZ, 0x1, R0 ;  /* 0x00000001ff0e7819 */ /* 0x000fe40000011600 */
[----:B------:R-:W-:-:S04]  /*30e0*/  SEL R3, RZ, 0x1, !P0 ;  /* 0x00000001ff037807 */ /* 0x000fc80004000000 */
[----:B------:R-:W-:-:S04]  /*30f0*/  LOP3.LUT R3, R3, 0x1, R14, 0xf8, !PT ;  /* 0x0000000103037812 */ /* 0x000fc800078ef80e */
[----:B------:R-:W-:-:S04]  /*3100*/  LOP3.LUT R3, R3, R0, RZ, 0xc0, !PT ;  /* 0x0000000003037212 */ /* 0x000fc800078ec0ff */
[----:B------:R-:W-:-:S04]  /*3110*/  IADD3 R14, PT, PT, R14, R3, RZ ;  /* 0x000000030e0e7210 */ /* 0x000fc80007ffe0ff */
[----:B------:R-:W-:Y:S01]  /*3120*/  LOP3.LUT R5, R14, R5, RZ, 0xfc, !PT ;  /* 0x000000050e057212 */ /* 0x000fe200078efcff */
[----:B------:R-:W-:Y:S06]  /*3130*/  BRA `(.L_x_81) ;  /* 0x0000000000107947 */ /* 0x000fec0003800000 */
.L_x_80:
[----:B------:R-:W-:-:S04]  /*3140*/  LOP3.LUT R5, R5, 0x80000000, RZ, 0xc0, !PT ;  /* 0x8000000005057812 */ /* 0x000fc800078ec0ff */
[----:B------:R-:W-:Y:S01]  /*3150*/  LOP3.LUT R5, R5, 0x7f800000, RZ, 0xfc, !PT ;  /* 0x7f80000005057812 */ /* 0x000fe200078efcff */
[----:B------:R-:W-:Y:S06]  /*3160*/  BRA `(.L_x_81) ;  /* 0x0000000000047947 */ /* 0x000fec0003800000 */
.L_x_79:
[----:B------:R-:W-:-:S07]  /*3170*/  LEA R5, R14, R5, 0x17 ;  /* 0x000000050e057211 */ /* 0x000fce00078eb8ff */
.L_x_81:
[----:B------:R-:W-:Y:S05]  /*3180*/  BSYNC.RECONVERGENT B2 ;  /* 0x0000000000027941 */ /* 0x000fea0003800200 */
.L_x_78:
[----:B------:R-:W-:Y:S05]  /*3190*/  BRA `(.L_x_82) ;  /* 0x0000000000207947 */ /* 0x000fea0003800000 */
.L_x_77:
[----:B------:R-:W-:-:S04]  /*31a0*/  LOP3.LUT R5, R14, 0x80000000, R5, 0x48, !PT ;  /* 0x800000000e057812 */ /* 0x000fc800078e4805 */
[----:B------:R-:W-:Y:S01]  /*31b0*/  LOP3.LUT R5, R5, 0x7f800000, RZ, 0xfc, !PT ;  /* 0x7f80000005057812 */ /* 0x000fe200078efcff */
[----:B------:R-:W-:Y:S06]  /*31c0*/  BRA `(.L_x_82) ;  /* 0x0000000000147947 */ /* 0x000fec0003800000 */
.L_x_76:
[----:B------:R-:W-:Y:S01]  /*31d0*/  LOP3.LUT R5, R14, 0x80000000, R5, 0x48, !PT ;  /* 0x800000000e057812 */ /* 0x000fe200078e4805 */
[----:B------:R-:W-:Y:S06]  /*31e0*/  BRA `(.L_x_82) ;  /* 0x00000000000c7947 */ /* 0x000fec0003800000 */
.L_x_75:
[----:B------:R-:W0:Y:S01]  /*31f0*/  MUFU.RSQ R5, -QNAN ;  /* 0xffc0000000057908 */ /* 0x000e220000001400 */
[----:B------:R-:W-:Y:S05]  /*3200*/  BRA `(.L_x_82) ;  /* 0x0000000000047947 */ /* 0x000fea0003800000 */
.L_x_74:
[----:B------:R-:W-:-:S07]  /*3210*/  FADD.FTZ R5, R0, R3 ;  /* 0x0000000300057221 */ /* 0x000fce0000010000 */
.L_x_82:
[----:B------:R-:W-:Y:S05]  /*3220*/  BSYNC.RECONVERGENT B1 ;  /* 0x0000000000017941 */ /* 0x000fea0003800200 */
.L_x_72:
[----:B------:R-:W-:-:S04]  /*3230*/  HFMA2 R13, -RZ, RZ, 0, 0 ;  /* 0x00000000ff0d7431 */ /* 0x000fc800000001ff */
[----:B0-----:R-:W-:Y:S05]  /*3240*/  RET.REL.NODEC R12 `(backproject_kernel) ;  /* 0xffffffcc0c6c7950 */ /* 0x001fea0003c3ffff */
.L_x_83:
[----:B------:R-:W-:-:S00]  /*3250*/  BRA `(.L_x_83) ;  /* 0xfffffffc00fc7947 */ /* 0x000fc0000383ffff */
[----:B------:R-:W-:-:S00]  /*3260*/  NOP ;  /* 0x0000000000007918 */ /* 0x000fc00000000000 */
        /* <DEDUP_REMOVED lines=9> */
.L_x_86:


//--------------------- .nv.shared.reserved.0     --------------------------
	.section	.nv.shared.reserved.0,"aw",@nobits
	.weak		__nv_reservedSMEM_offset_0_alias
	.size		__nv_reservedSMEM_offset_0_alias, 0, 64
	.other		__nv_reservedSMEM_offset_0_alias,@"STO_CUDA_RESERVED_SHARED STV_DEFAULT"
__nv_reservedSMEM_offset_0_alias:
	.zero		0
	.zero		64


//--------------------- .nv.constant0.backproject_kernel --------------------------
	.section	.nv.constant0.backproject_kernel,"a",@progbits
	.sectionflags	@""
	.align	4
.nv.constant0.backproject_kernel:
	.zero		1004


//--------------------- SYMBOLS --------------------------

	.type		.nv.reservedSmem.offset0,@object
	.size		.nv.reservedSmem.offset0,0x4
